//
// Generated by NVIDIA NVVM Compiler
//
// Compiler Build ID: CL-36424714
// Cuda compilation tools, release 13.0, V13.0.88
// Based on NVVM 20.0.0
//

.version 9.0
.target sm_100
.address_size 64

	// .globl	_Z9getMatrixPiPfS0_S0_S0_S0_S0_
.global .align 4 .b8 __cudart_i2opi_f[24] = {65, 144, 67, 60, 153, 149, 98, 219, 192, 221, 52, 245, 209, 87, 39, 252, 41, 21, 68, 78, 110, 131, 249, 162};

.visible .entry _Z9getMatrixPiPfS0_S0_S0_S0_S0_(
	.param .u64 .ptr .align 1 _Z9getMatrixPiPfS0_S0_S0_S0_S0__param_0,
	.param .u64 .ptr .align 1 _Z9getMatrixPiPfS0_S0_S0_S0_S0__param_1,
	.param .u64 .ptr .align 1 _Z9getMatrixPiPfS0_S0_S0_S0_S0__param_2,
	.param .u64 .ptr .align 1 _Z9getMatrixPiPfS0_S0_S0_S0_S0__param_3,
	.param .u64 .ptr .align 1 _Z9getMatrixPiPfS0_S0_S0_S0_S0__param_4,
	.param .u64 .ptr .align 1 _Z9getMatrixPiPfS0_S0_S0_S0_S0__param_5,
	.param .u64 .ptr .align 1 _Z9getMatrixPiPfS0_S0_S0_S0_S0__param_6
)
{
	.local .align 4 .b8 	__local_depot0[28];
	.reg .b64 	%SP;
	.reg .b64 	%SPL;
	.reg .pred 	%p<41>;
	.reg .b16 	%rs<9>;
	.reg .b32 	%r<155>;
	.reg .b32 	%f<213>;
	.reg .b64 	%rd<99>;
	.reg .b64 	%fd<7>;

	mov.u64 	%SPL, __local_depot0;
	ld.param.u64 	%rd22, [_Z9getMatrixPiPfS0_S0_S0_S0_S0__param_0];
	ld.param.u64 	%rd23, [_Z9getMatrixPiPfS0_S0_S0_S0_S0__param_1];
	ld.param.u64 	%rd24, [_Z9getMatrixPiPfS0_S0_S0_S0_S0__param_2];
	ld.param.u64 	%rd25, [_Z9getMatrixPiPfS0_S0_S0_S0_S0__param_3];
	ld.param.u64 	%rd26, [_Z9getMatrixPiPfS0_S0_S0_S0_S0__param_4];
	cvta.to.global.u64 	%rd1, %rd23;
	cvta.to.global.u64 	%rd2, %rd22;
	cvta.to.global.u64 	%rd3, %rd24;
	cvta.to.global.u64 	%rd4, %rd25;
	cvta.to.global.u64 	%rd5, %rd26;
	add.u64 	%rd6, %SPL, 0;
	add.u64 	%rd7, %SPL, 0;
	mov.u32 	%r52, %ctaid.x;
	mov.u32 	%r53, %ntid.x;
	mov.u32 	%r54, %tid.x;
	mad.lo.s32 	%r1, %r52, %r53, %r54;
	mov.u32 	%r55, %ctaid.y;
	mov.u32 	%r56, %ntid.y;
	mov.u32 	%r57, %tid.y;
	mad.lo.s32 	%r2, %r55, %r56, %r57;
	add.s32 	%r58, %r2, -101;
	setp.gt.u32 	%p1, %r58, 599;
	add.s32 	%r59, %r1, -101;
	setp.gt.u32 	%p2, %r59, 999;
	or.pred  	%p3, %p1, %p2;
	@%p3 bra 	$L__BB0_40;
	cvt.rn.f32.u32 	%f1, %r1;
	cvt.rn.f32.u32 	%f2, %r2;
	mad.lo.s32 	%r61, %r2, 1201, %r1;
	add.s32 	%r62, %r61, -1202;
	mul.wide.u32 	%rd29, %r62, 4;
	add.s64 	%rd8, %rd2, %rd29;
	mov.b32 	%r139, 0;
	mov.b16 	%rs7, 0;
	mov.u16 	%rs8, %rs7;
$L__BB0_2:
	mov.u32 	%r3, %r139;
	add.s32 	%r139, %r3, 1;
	add.s16 	%rs7, %rs7, 1;
	cvt.u32.u16 	%r64, %rs7;
	add.s16 	%rs8, %rs8, 1;
	cvt.u32.u16 	%r65, %rs8;
	and.b32  	%r66, %r65, 15;
	add.s32 	%r5, %r66, -1;
	shl.b32 	%r67, %r139, 1;
	cvt.rn.f32.u32 	%f3, %r67;
	cvt.rn.f32.u32 	%f4, %r139;
	and.b32  	%r6, %r139, 15;
	and.b32  	%r7, %r139, 2147483632;
	and.b32  	%r8, %r65, 7;
	and.b32  	%r9, %r64, 3;
	mov.b32 	%r140, 0;
$L__BB0_3:
	mul.wide.u32 	%rd30, %r140, 4;
	add.s64 	%rd31, %rd5, %rd30;
	ld.global.f32 	%f5, [%rd31];
	mul.f32 	%f35, %f5, 0f3F22F983;
	cvt.rni.s32.f32 	%r148, %f35;
	cvt.rn.f32.s32 	%f36, %r148;
	fma.rn.f32 	%f37, %f36, 0fBFC90FDA, %f5;
	fma.rn.f32 	%f38, %f36, 0fB3A22168, %f37;
	fma.rn.f32 	%f202, %f36, 0fA7C234C5, %f38;
	abs.f32 	%f7, %f5;
	setp.ltu.f32 	%p4, %f7, 0f47CE4780;
	mov.u32 	%r144, %r148;
	mov.f32 	%f201, %f202;
	@%p4 bra 	$L__BB0_11;
	setp.neu.f32 	%p5, %f7, 0f7F800000;
	@%p5 bra 	$L__BB0_6;
	mov.f32 	%f41, 0f00000000;
	mul.rn.f32 	%f201, %f5, %f41;
	mov.b32 	%r144, 0;
	bra.uni 	$L__BB0_11;
$L__BB0_6:
	mov.b32 	%r12, %f5;
	shl.b32 	%r69, %r12, 8;
	or.b32  	%r13, %r69, -2147483648;
	mov.b64 	%rd97, 0;
	mov.b32 	%r141, 0;
	mov.u64 	%rd95, __cudart_i2opi_f;
	mov.u64 	%rd96, %rd7;
$L__BB0_7:
	.pragma "nounroll";
	ld.global.nc.u32 	%r70, [%rd95];
	mad.wide.u32 	%rd34, %r70, %r13, %rd97;
	shr.u64 	%rd97, %rd34, 32;
	st.local.u32 	[%rd96], %rd34;
	add.s32 	%r141, %r141, 1;
	add.s64 	%rd96, %rd96, 4;
	add.s64 	%rd95, %rd95, 4;
	setp.ne.s32 	%p6, %r141, 6;
	@%p6 bra 	$L__BB0_7;
	shr.u32 	%r71, %r12, 23;
	st.local.u32 	[%rd7+24], %rd97;
	and.b32  	%r16, %r71, 31;
	and.b32  	%r72, %r71, 224;
	add.s32 	%r73, %r72, -128;
	shr.u32 	%r74, %r73, 5;
	mul.wide.u32 	%rd35, %r74, 4;
	sub.s64 	%rd15, %rd7, %rd35;
	ld.local.u32 	%r142, [%rd15+24];
	ld.local.u32 	%r143, [%rd15+20];
	setp.eq.s32 	%p7, %r16, 0;
	@%p7 bra 	$L__BB0_10;
	shf.l.wrap.b32 	%r142, %r143, %r142, %r16;
	ld.local.u32 	%r75, [%rd15+16];
	shf.l.wrap.b32 	%r143, %r75, %r143, %r16;
$L__BB0_10:
	shr.u32 	%r76, %r142, 30;
	shf.l.wrap.b32 	%r77, %r143, %r142, 2;
	shl.b32 	%r78, %r143, 2;
	shr.u32 	%r79, %r77, 31;
	add.s32 	%r80, %r79, %r76;
	neg.s32 	%r81, %r80;
	setp.lt.s32 	%p8, %r12, 0;
	selp.b32 	%r144, %r81, %r80, %p8;
	xor.b32  	%r82, %r77, %r12;
	shr.s32 	%r83, %r77, 31;
	xor.b32  	%r84, %r83, %r77;
	xor.b32  	%r85, %r83, %r78;
	cvt.u64.u32 	%rd36, %r84;
	shl.b64 	%rd37, %rd36, 32;
	cvt.u64.u32 	%rd38, %r85;
	or.b64  	%rd39, %rd37, %rd38;
	cvt.rn.f64.s64 	%fd1, %rd39;
	mul.f64 	%fd2, %fd1, 0d3BF921FB54442D19;
	cvt.rn.f32.f64 	%f39, %fd2;
	neg.f32 	%f40, %f39;
	setp.lt.s32 	%p9, %r82, 0;
	selp.f32 	%f201, %f40, %f39, %p9;
$L__BB0_11:
	add.s32 	%r87, %r144, 1;
	mul.rn.f32 	%f42, %f201, %f201;
	and.b32  	%r88, %r144, 1;
	setp.eq.b32 	%p11, %r88, 1;
	selp.f32 	%f43, %f201, 0f3F800000, %p11;
	fma.rn.f32 	%f44, %f42, %f43, 0f00000000;
	fma.rn.f32 	%f45, %f42, 0f37CBAC00, 0fBAB607ED;
	selp.f32 	%f46, 0fB94D4153, %f45, %p11;
	selp.f32 	%f47, 0f3C0885E4, 0f3D2AAABB, %p11;
	fma.rn.f32 	%f48, %f46, %f42, %f47;
	selp.f32 	%f49, 0fBE2AAAA8, 0fBEFFFFFF, %p11;
	fma.rn.f32 	%f50, %f48, %f42, %f49;
	fma.rn.f32 	%f51, %f50, %f44, %f43;
	and.b32  	%r89, %r87, 2;
	setp.eq.s32 	%p12, %r89, 0;
	mov.f32 	%f52, 0f00000000;
	sub.f32 	%f53, %f52, %f51;
	selp.f32 	%f54, %f51, %f53, %p12;
	fma.rn.f32 	%f55, %f54, %f4, %f1;
	mov.f32 	%f56, 0f3F000000;
	copysign.f32 	%f57, %f55, %f56;
	add.rz.f32 	%f58, %f55, %f57;
	cvt.rzi.f32.f32 	%f11, %f58;
	@%p4 bra 	$L__BB0_19;
	setp.neu.f32 	%p13, %f7, 0f7F800000;
	@%p13 bra 	$L__BB0_14;
	mov.f32 	%f61, 0f00000000;
	mul.rn.f32 	%f202, %f5, %f61;
	mov.b32 	%r148, 0;
	bra.uni 	$L__BB0_19;
$L__BB0_14:
	mov.b32 	%r25, %f5;
	shl.b32 	%r91, %r25, 8;
	or.b32  	%r26, %r91, -2147483648;
	mov.b64 	%rd98, 0;
	mov.b32 	%r145, 0;
$L__BB0_15:
	.pragma "nounroll";
	mul.wide.u32 	%rd41, %r145, 4;
	mov.u64 	%rd42, __cudart_i2opi_f;
	add.s64 	%rd43, %rd42, %rd41;
	ld.global.nc.u32 	%r92, [%rd43];
	mad.wide.u32 	%rd44, %r92, %r26, %rd98;
	shr.u64 	%rd98, %rd44, 32;
	add.s64 	%rd45, %rd6, %rd41;
	st.local.u32 	[%rd45], %rd44;
	add.s32 	%r145, %r145, 1;
	setp.ne.s32 	%p14, %r145, 6;
	@%p14 bra 	$L__BB0_15;
	shr.u32 	%r93, %r25, 23;
	st.local.u32 	[%rd6+24], %rd98;
	and.b32  	%r29, %r93, 31;
	and.b32  	%r94, %r93, 224;
	add.s32 	%r95, %r94, -128;
	shr.u32 	%r96, %r95, 5;
	mul.wide.u32 	%rd46, %r96, 4;
	sub.s64 	%rd18, %rd6, %rd46;
	ld.local.u32 	%r146, [%rd18+24];
	ld.local.u32 	%r147, [%rd18+20];
	setp.eq.s32 	%p15, %r29, 0;
	@%p15 bra 	$L__BB0_18;
	shf.l.wrap.b32 	%r146, %r147, %r146, %r29;
	ld.local.u32 	%r97, [%rd18+16];
	shf.l.wrap.b32 	%r147, %r97, %r147, %r29;
$L__BB0_18:
	shr.u32 	%r98, %r146, 30;
	shf.l.wrap.b32 	%r99, %r147, %r146, 2;
	shl.b32 	%r100, %r147, 2;
	shr.u32 	%r101, %r99, 31;
	add.s32 	%r102, %r101, %r98;
	neg.s32 	%r103, %r102;
	setp.lt.s32 	%p16, %r25, 0;
	selp.b32 	%r148, %r103, %r102, %p16;
	xor.b32  	%r104, %r99, %r25;
	shr.s32 	%r105, %r99, 31;
	xor.b32  	%r106, %r105, %r99;
	xor.b32  	%r107, %r105, %r100;
	cvt.u64.u32 	%rd47, %r106;
	shl.b64 	%rd48, %rd47, 32;
	cvt.u64.u32 	%rd49, %r107;
	or.b64  	%rd50, %rd48, %rd49;
	cvt.rn.f64.s64 	%fd3, %rd50;
	mul.f64 	%fd4, %fd3, 0d3BF921FB54442D19;
	cvt.rn.f32.f64 	%f59, %fd4;
	neg.f32 	%f60, %f59;
	setp.lt.s32 	%p17, %r104, 0;
	selp.f32 	%f202, %f60, %f59, %p17;
$L__BB0_19:
	setp.lt.u32 	%p18, %r3, 15;
	mul.rn.f32 	%f64, %f202, %f202;
	and.b32  	%r110, %r148, 1;
	setp.eq.b32 	%p19, %r110, 1;
	selp.f32 	%f65, 0f3F800000, %f202, %p19;
	fma.rn.f32 	%f66, %f64, %f65, 0f00000000;
	fma.rn.f32 	%f67, %f64, 0f37CBAC00, 0fBAB607ED;
	selp.f32 	%f68, %f67, 0fB94D4153, %p19;
	selp.f32 	%f69, 0f3D2AAABB, 0f3C0885E4, %p19;
	fma.rn.f32 	%f70, %f68, %f64, %f69;
	selp.f32 	%f71, 0fBEFFFFFF, 0fBE2AAAA8, %p19;
	fma.rn.f32 	%f72, %f70, %f64, %f71;
	fma.rn.f32 	%f73, %f72, %f66, %f65;
	and.b32  	%r111, %r148, 2;
	setp.eq.s32 	%p20, %r111, 0;
	mov.f32 	%f210, 0f00000000;
	sub.f32 	%f74, %f210, %f73;
	selp.f32 	%f75, %f73, %f74, %p20;
	fma.rn.f32 	%f76, %f75, %f4, %f2;
	mov.f32 	%f77, 0f3F000000;
	copysign.f32 	%f78, %f76, %f77;
	add.rz.f32 	%f79, %f76, %f78;
	cvt.rzi.f32.f32 	%f80, %f79;
	cvt.rzi.s32.f32 	%r112, %f80;
	cvt.rzi.s32.f32 	%r113, %f11;
	mad.lo.s32 	%r114, %r112, 1201, %r113;
	add.s32 	%r115, %r114, -1202;
	mul.wide.s32 	%rd51, %r115, 4;
	add.s64 	%rd52, %rd2, %rd51;
	ld.global.u32 	%r116, [%rd52];
	cvt.rn.f32.s32 	%f81, %r116;
	mul.lo.s32 	%r38, %r140, 100;
	add.s32 	%r39, %r38, %r3;
	mul.wide.u32 	%rd53, %r39, 4;
	add.s64 	%rd54, %rd1, %rd53;
	st.global.f32 	[%rd54], %f81;
	ld.global.u32 	%r117, [%rd8];
	cvt.rn.f32.s32 	%f15, %r117;
	mov.b32 	%r151, 0;
	@%p18 bra 	$L__BB0_22;
	mov.b32 	%r149, 0;
	mov.f32 	%f210, 0f00000000;
$L__BB0_21:
	.pragma "nounroll";
	add.s32 	%r119, %r149, %r38;
	mul.wide.u32 	%rd55, %r119, 4;
	add.s64 	%rd56, %rd1, %rd55;
	ld.global.f32 	%f83, [%rd56];
	sub.f32 	%f84, %f83, %f15;
	fma.rn.f32 	%f85, %f84, %f84, %f210;
	ld.global.f32 	%f86, [%rd56+4];
	sub.f32 	%f87, %f86, %f15;
	fma.rn.f32 	%f88, %f87, %f87, %f85;
	ld.global.f32 	%f89, [%rd56+8];
	sub.f32 	%f90, %f89, %f15;
	fma.rn.f32 	%f91, %f90, %f90, %f88;
	ld.global.f32 	%f92, [%rd56+12];
	sub.f32 	%f93, %f92, %f15;
	fma.rn.f32 	%f94, %f93, %f93, %f91;
	ld.global.f32 	%f95, [%rd56+16];
	sub.f32 	%f96, %f95, %f15;
	fma.rn.f32 	%f97, %f96, %f96, %f94;
	ld.global.f32 	%f98, [%rd56+20];
	sub.f32 	%f99, %f98, %f15;
	fma.rn.f32 	%f100, %f99, %f99, %f97;
	ld.global.f32 	%f101, [%rd56+24];
	sub.f32 	%f102, %f101, %f15;
	fma.rn.f32 	%f103, %f102, %f102, %f100;
	ld.global.f32 	%f104, [%rd56+28];
	sub.f32 	%f105, %f104, %f15;
	fma.rn.f32 	%f106, %f105, %f105, %f103;
	ld.global.f32 	%f107, [%rd56+32];
	sub.f32 	%f108, %f107, %f15;
	fma.rn.f32 	%f109, %f108, %f108, %f106;
	ld.global.f32 	%f110, [%rd56+36];
	sub.f32 	%f111, %f110, %f15;
	fma.rn.f32 	%f112, %f111, %f111, %f109;
	ld.global.f32 	%f113, [%rd56+40];
	sub.f32 	%f114, %f113, %f15;
	fma.rn.f32 	%f115, %f114, %f114, %f112;
	ld.global.f32 	%f116, [%rd56+44];
	sub.f32 	%f117, %f116, %f15;
	fma.rn.f32 	%f118, %f117, %f117, %f115;
	ld.global.f32 	%f119, [%rd56+48];
	sub.f32 	%f120, %f119, %f15;
	fma.rn.f32 	%f121, %f120, %f120, %f118;
	ld.global.f32 	%f122, [%rd56+52];
	sub.f32 	%f123, %f122, %f15;
	fma.rn.f32 	%f124, %f123, %f123, %f121;
	ld.global.f32 	%f125, [%rd56+56];
	sub.f32 	%f126, %f125, %f15;
	fma.rn.f32 	%f127, %f126, %f126, %f124;
	ld.global.f32 	%f128, [%rd56+60];
	sub.f32 	%f129, %f128, %f15;
	fma.rn.f32 	%f210, %f129, %f129, %f127;
	add.s32 	%r149, %r149, 16;
	setp.ne.s32 	%p21, %r149, %r7;
	mov.u32 	%r151, %r7;
	@%p21 bra 	$L__BB0_21;
$L__BB0_22:
	setp.eq.s32 	%p22, %r6, 0;
	@%p22 bra 	$L__BB0_32;
	setp.lt.u32 	%p23, %r5, 7;
	@%p23 bra 	$L__BB0_25;
	add.s32 	%r120, %r151, %r38;
	mul.wide.u32 	%rd57, %r120, 4;
	add.s64 	%rd58, %rd1, %rd57;
	ld.global.f32 	%f131, [%rd58];
	sub.f32 	%f132, %f131, %f15;
	fma.rn.f32 	%f133, %f132, %f132, %f210;
	cvt.u64.u32 	%rd59, %r38;
	cvt.u64.u32 	%rd60, %r151;
	add.s64 	%rd61, %rd60, %rd59;
	shl.b64 	%rd62, %rd61, 2;
	add.s64 	%rd63, %rd1, %rd62;
	ld.global.f32 	%f134, [%rd63+4];
	sub.f32 	%f135, %f134, %f15;
	fma.rn.f32 	%f136, %f135, %f135, %f133;
	ld.global.f32 	%f137, [%rd63+8];
	sub.f32 	%f138, %f137, %f15;
	fma.rn.f32 	%f139, %f138, %f138, %f136;
	ld.global.f32 	%f140, [%rd63+12];
	sub.f32 	%f141, %f140, %f15;
	fma.rn.f32 	%f142, %f141, %f141, %f139;
	ld.global.f32 	%f143, [%rd63+16];
	sub.f32 	%f144, %f143, %f15;
	fma.rn.f32 	%f145, %f144, %f144, %f142;
	ld.global.f32 	%f146, [%rd63+20];
	sub.f32 	%f147, %f146, %f15;
	fma.rn.f32 	%f148, %f147, %f147, %f145;
	ld.global.f32 	%f149, [%rd63+24];
	sub.f32 	%f150, %f149, %f15;
	fma.rn.f32 	%f151, %f150, %f150, %f148;
	ld.global.f32 	%f152, [%rd63+28];
	sub.f32 	%f153, %f152, %f15;
	fma.rn.f32 	%f210, %f153, %f153, %f151;
	add.s32 	%r151, %r151, 8;
$L__BB0_25:
	setp.eq.s32 	%p24, %r8, 0;
	@%p24 bra 	$L__BB0_32;
	cvt.u32.u16 	%r121, %rs7;
	and.b32  	%r122, %r121, 7;
	add.s32 	%r123, %r122, -1;
	setp.lt.u32 	%p25, %r123, 3;
	@%p25 bra 	$L__BB0_28;
	add.s32 	%r124, %r151, %r38;
	mul.wide.u32 	%rd64, %r124, 4;
	add.s64 	%rd65, %rd1, %rd64;
	ld.global.f32 	%f155, [%rd65];
	sub.f32 	%f156, %f155, %f15;
	fma.rn.f32 	%f157, %f156, %f156, %f210;
	cvt.u64.u32 	%rd66, %r38;
	cvt.u64.u32 	%rd67, %r151;
	add.s64 	%rd68, %rd67, %rd66;
	shl.b64 	%rd69, %rd68, 2;
	add.s64 	%rd70, %rd1, %rd69;
	ld.global.f32 	%f158, [%rd70+4];
	sub.f32 	%f159, %f158, %f15;
	fma.rn.f32 	%f160, %f159, %f159, %f157;
	ld.global.f32 	%f161, [%rd70+8];
	sub.f32 	%f162, %f161, %f15;
	fma.rn.f32 	%f163, %f162, %f162, %f160;
	ld.global.f32 	%f164, [%rd70+12];
	sub.f32 	%f165, %f164, %f15;
	fma.rn.f32 	%f210, %f165, %f165, %f163;
	add.s32 	%r151, %r151, 4;
$L__BB0_28:
	setp.eq.s32 	%p26, %r9, 0;
	@%p26 bra 	$L__BB0_32;
	setp.eq.s32 	%p27, %r9, 1;
	add.s32 	%r125, %r151, %r38;
	mul.wide.u32 	%rd71, %r125, 4;
	add.s64 	%rd72, %rd1, %rd71;
	ld.global.f32 	%f166, [%rd72];
	sub.f32 	%f167, %f166, %f15;
	fma.rn.f32 	%f210, %f167, %f167, %f210;
	@%p27 bra 	$L__BB0_32;
	setp.eq.s32 	%p28, %r9, 2;
	cvt.u64.u32 	%rd73, %r38;
	cvt.u64.u32 	%rd74, %r151;
	add.s64 	%rd75, %rd74, %rd73;
	shl.b64 	%rd76, %rd75, 2;
	add.s64 	%rd19, %rd1, %rd76;
	ld.global.f32 	%f168, [%rd19+4];
	sub.f32 	%f169, %f168, %f15;
	fma.rn.f32 	%f210, %f169, %f169, %f210;
	@%p28 bra 	$L__BB0_32;
	ld.global.f32 	%f170, [%rd19+8];
	sub.f32 	%f171, %f170, %f15;
	fma.rn.f32 	%f210, %f171, %f171, %f210;
$L__BB0_32:
	div.rn.f32 	%f172, %f210, %f3;
	mul.wide.u32 	%rd77, %r39, 4;
	add.s64 	%rd78, %rd3, %rd77;
	st.global.f32 	[%rd78], %f172;
	add.s32 	%r140, %r140, 1;
	setp.ne.s32 	%p29, %r140, 72;
	@%p29 bra 	$L__BB0_3;
	mov.b32 	%r153, 0;
	mov.f32 	%f211, 0f7F7FFFFF;
	mov.u32 	%r154, %r153;
$L__BB0_34:
	mad.lo.s32 	%r127, %r154, 100, %r3;
	mul.wide.u32 	%rd79, %r127, 4;
	add.s64 	%rd80, %rd3, %rd79;
	ld.global.f32 	%f174, [%rd80];
	ld.global.f32 	%f175, [%rd80+14400];
	add.f32 	%f176, %f174, %f175;
	mul.f32 	%f177, %f176, 0f3F000000;
	add.s64 	%rd81, %rd4, %rd79;
	st.global.f32 	[%rd81], %f177;
	setp.lt.f32 	%p30, %f177, %f211;
	selp.b32 	%r128, %r154, %r153, %p30;
	selp.f32 	%f178, %f177, %f211, %p30;
	add.s32 	%r129, %r154, 1;
	ld.global.f32 	%f179, [%rd80+400];
	ld.global.f32 	%f180, [%rd80+14800];
	add.f32 	%f181, %f179, %f180;
	mul.f32 	%f182, %f181, 0f3F000000;
	st.global.f32 	[%rd81+400], %f182;
	setp.lt.f32 	%p31, %f182, %f178;
	selp.b32 	%r130, %r129, %r128, %p31;
	selp.f32 	%f183, %f182, %f178, %p31;
	add.s32 	%r131, %r154, 2;
	ld.global.f32 	%f184, [%rd80+800];
	ld.global.f32 	%f185, [%rd80+15200];
	add.f32 	%f186, %f184, %f185;
	mul.f32 	%f187, %f186, 0f3F000000;
	st.global.f32 	[%rd81+800], %f187;
	setp.lt.f32 	%p32, %f187, %f183;
	selp.b32 	%r132, %r131, %r130, %p32;
	selp.f32 	%f188, %f187, %f183, %p32;
	add.s32 	%r133, %r154, 3;
	ld.global.f32 	%f189, [%rd80+1200];
	ld.global.f32 	%f190, [%rd80+15600];
	add.f32 	%f191, %f189, %f190;
	mul.f32 	%f192, %f191, 0f3F000000;
	st.global.f32 	[%rd81+1200], %f192;
	setp.lt.f32 	%p33, %f192, %f188;
	selp.b32 	%r153, %r133, %r132, %p33;
	selp.f32 	%f211, %f192, %f188, %p33;
	add.s32 	%r154, %r154, 4;
	setp.ne.s32 	%p34, %r154, 36;
	@%p34 bra 	$L__BB0_34;
	setp.gt.u32 	%p35, %r153, 17;
	@%p35 bra 	$L__BB0_37;
	mad.lo.s32 	%r136, %r153, 100, %r3;
	mul.wide.u32 	%rd84, %r136, 4;
	add.s64 	%rd85, %rd4, %rd84;
	ld.global.f32 	%f212, [%rd85+7200];
	bra.uni 	$L__BB0_38;
$L__BB0_37:
	mad.lo.s32 	%r134, %r153, 100, %r3;
	add.s32 	%r135, %r134, -1800;
	mul.wide.s32 	%rd82, %r135, 4;
	add.s64 	%rd83, %rd4, %rd82;
	ld.global.f32 	%f212, [%rd83];
$L__BB0_38:
	setp.ne.s32 	%p36, %r139, 100;
	@%p36 bra 	$L__BB0_2;
	ld.param.u64 	%rd94, [_Z9getMatrixPiPfS0_S0_S0_S0_S0__param_6];
	ld.param.u64 	%rd93, [_Z9getMatrixPiPfS0_S0_S0_S0_S0__param_5];
	setp.eq.f32 	%p37, %f211, 0f00000000;
	setp.lt.f32 	%p38, %f212, 0f3F800000;
	setp.gt.f32 	%p39, %f212, 0f00000000;
	selp.f32 	%f193, %f212, 0f3F800000, %p39;
	selp.f32 	%f194, %f193, 0f3F800000, %p38;
	selp.f32 	%f195, %f194, %f211, %p37;
	setp.eq.f32 	%p40, %f212, 0f00000000;
	selp.f32 	%f196, 0f3F800000, %f212, %p40;
	div.rn.f32 	%f197, %f196, %f195;
	mul.lo.s32 	%r137, %r1, 100;
	mad.lo.s32 	%r138, %r2, 80100, %r137;
	cvta.to.global.u64 	%rd86, %rd93;
	mul.wide.u32 	%rd87, %r138, 4;
	add.s64 	%rd88, %rd86, %rd87;
	st.global.f32 	[%rd88+400], %f197;
	mul.wide.u32 	%rd89, %r153, 4;
	add.s64 	%rd90, %rd5, %rd89;
	ld.global.f32 	%f198, [%rd90];
	mul.f32 	%f199, %f198, 0f43340000;
	cvt.f64.f32 	%fd5, %f199;
	div.rn.f64 	%fd6, %fd5, 0d40091EB851EB851F;
	cvt.rn.f32.f64 	%f200, %fd6;
	cvta.to.global.u64 	%rd91, %rd94;
	add.s64 	%rd92, %rd91, %rd87;
	st.global.f32 	[%rd92+400], %f200;
$L__BB0_40:
	ret;

}


// ===== COMPILED SASS (sm_100) =====

	.target	sm_100

	.elftype	@"ET_EXEC"


//--------------------- .note.nv.tkinfo           --------------------------
	.section	.note.nv.tkinfo,"",@"SHT_NOTE"
	.sectionflags	@"SHF_NOTE_NV_TKINFO"
	.tkinfo
        /*0018*/ 	.word	0x00000002
        /*0030*/ 	.string	""
        /*0030*/ 	.string	"ptxas"
        /*0030*/ 	.string	"Cuda compilation tools, release 13.0, V13.0.88"
        /*0030*/ 	.string	"Build cuda_13.0.r13.0/compiler.36424714_0"
        /*0030*/ 	.string	"-arch sm_100 -m 64 "



//--------------------- .note.nv.cuinfo           --------------------------
	.section	.note.nv.cuinfo,"",@"SHT_NOTE"
	.sectionflags	@"SHF_NOTE_NV_CUINFO"
        /*0018*/ 	.short	0x0002
        /*001a*/ 	.short	0x0064
        /*001c*/ 	.short	0x0082
	.zero		2


//--------------------- .nv.info                  --------------------------
	.section	.nv.info,"",@"SHT_CUDA_INFO"
	.align	4


	//----- nvinfo : EIATTR_REGCOUNT
	.align		4
        /*0000*/ 	.byte	0x04, 0x2f
        /*0002*/ 	.short	(.L_2 - .L_1)
	.align		4
.L_1:
        /*0004*/ 	.word	index@(_Z9getMatrixPiPfS0_S0_S0_S0_S0_)
        /*0008*/ 	.word	0x00000020


	//----- nvinfo : EIATTR_FRAME_SIZE
	.align		4
.L_2:
        /*000c*/ 	.byte	0x04, 0x11
        /*000e*/ 	.short	(.L_4 - .L_3)
	.align		4
.L_3:
        /*0010*/ 	.word	index@($__internal_1_$__cuda_sm3x_div_rn_noftz_f32_slowpath)
        /*0014*/ 	.word	0x00000000


	//----- nvinfo : EIATTR_FRAME_SIZE
	.align		4
.L_4:
        /*0018*/ 	.byte	0x04, 0x11
        /*001a*/ 	.short	(.L_6 - .L_5)
	.align		4
.L_5:
        /*001c*/ 	.word	index@($__internal_0_$__cuda_sm20_div_rn_f64_full)
        /*0020*/ 	.word	0x00000000


	//----- nvinfo : EIATTR_FRAME_SIZE
	.align		4
.L_6:
        /*0024*/ 	.byte	0x04, 0x11
        /*0026*/ 	.short	(.L_8 - .L_7)
	.align		4
.L_7:
        /*0028*/ 	.word	index@(_Z9getMatrixPiPfS0_S0_S0_S0_S0_)
        /*002c*/ 	.word	0x00000000


	//----- nvinfo : EIATTR_MIN_STACK_SIZE
	.align		4
.L_8:
        /*0030*/ 	.byte	0x04, 0x12
        /*0032*/ 	.short	(.L_10 - .L_9)
	.align		4
.L_9:
        /*0034*/ 	.word	index@(_Z9getMatrixPiPfS0_S0_S0_S0_S0_)
        /*0038*/ 	.word	0x00000000
.L_10:


//--------------------- .nv.compat                --------------------------
	.section	.nv.compat,"",@"SHT_CUDA_COMPAT_INFO"
	.align	4
        /*0000*/ 	.byte	0x02, 0x09, 0x00, 0x00, 0x02, 0x02, 0x01, 0x00, 0x02, 0x05, 0x05, 0x00, 0x03, 0x07, 0x01, 0x01
        /*0010*/ 	.byte	0x02, 0x03, 0x00, 0x00, 0x02, 0x06, 0x01, 0x00, 0x04, 0x0b, 0x08, 0x00, 0x01, 0x00, 0x00, 0x00
        /*0020*/ 	.byte	0x00, 0x00, 0x00, 0x00


//--------------------- .nv.info._Z9getMatrixPiPfS0_S0_S0_S0_S0_ --------------------------
	.section	.nv.info._Z9getMatrixPiPfS0_S0_S0_S0_S0_,"",@"SHT_CUDA_INFO"
	.sectionflags	@""
	.align	4


	//----- nvinfo : EIATTR_CUDA_API_VERSION
	.align		4
        /*0000*/ 	.byte	0x04, 0x37
        /*0002*/ 	.short	(.L_12 - .L_11)
.L_11:
        /*0004*/ 	.word	0x00000082


	//----- nvinfo : EIATTR_KPARAM_INFO
	.align		4
.L_12:
        /*0008*/ 	.byte	0x04, 0x17
        /*000a*/ 	.short	(.L_14 - .L_13)
.L_13:
        /*000c*/ 	.word	0x00000000
        /*0010*/ 	.short	0x0006
        /*0012*/ 	.short	0x0030
        /*0014*/ 	.byte	0x00, 0xf5, 0x21, 0x00


	//----- nvinfo : EIATTR_KPARAM_INFO
	.align		4
.L_14:
        /*0018*/ 	.byte	0x04, 0x17
        /*001a*/ 	.short	(.L_16 - .L_15)
.L_15:
        /*001c*/ 	.word	0x00000000
        /*0020*/ 	.short	0x0005
        /*0022*/ 	.short	0x0028
        /*0024*/ 	.byte	0x00, 0xf5, 0x21, 0x00


	//----- nvinfo : EIATTR_KPARAM_INFO
	.align		4
.L_16:
        /*0028*/ 	.byte	0x04, 0x17
        /*002a*/ 	.short	(.L_18 - .L_17)
.L_17:
        /*002c*/ 	.word	0x00000000
        /*0030*/ 	.short	0x0004
        /*0032*/ 	.short	0x0020
        /*0034*/ 	.byte	0x00, 0xf5, 0x21, 0x00


	//----- nvinfo : EIATTR_KPARAM_INFO
	.align		4
.L_18:
        /*0038*/ 	.byte	0x04, 0x17
        /*003a*/ 	.short	(.L_20 - .L_19)
.L_19:
        /*003c*/ 	.word	0x00000000
        /*0040*/ 	.short	0x0003
        /*0042*/ 	.short	0x0018
        /*0044*/ 	.byte	0x00, 0xf5, 0x21, 0x00


	//----- nvinfo : EIATTR_KPARAM_INFO
	.align		4
.L_20:
        /*0048*/ 	.byte	0x04, 0x17
        /*004a*/ 	.short	(.L_22 - .L_21)
.L_21:
        /*004c*/ 	.word	0x00000000
        /*0050*/ 	.short	0x0002
        /*0052*/ 	.short	0x0010
        /*0054*/ 	.byte	0x00, 0xf5, 0x21, 0x00


	//----- nvinfo : EIATTR_KPARAM_INFO
	.align		4
.L_22:
        /*0058*/ 	.byte	0x04, 0x17
        /*005a*/ 	.short	(.L_24 - .L_23)
.L_23:
        /*005c*/ 	.word	0x00000000
        /*0060*/ 	.short	0x0001
        /*0062*/ 	.short	0x0008
        /*0064*/ 	.byte	0x00, 0xf5, 0x21, 0x00


	//----- nvinfo : EIATTR_KPARAM_INFO
	.align		4
.L_24:
        /*0068*/ 	.byte	0x04, 0x17
        /*006a*/ 	.short	(.L_26 - .L_25)
.L_25:
        /*006c*/ 	.word	0x00000000
        /*0070*/ 	.short	0x0000
        /*0072*/ 	.short	0x0000
        /*0074*/ 	.byte	0x00, 0xf5, 0x21, 0x00


	//----- nvinfo : EIATTR_SPARSE_MMA_MASK
	.align		4
.L_26:
        /*0078*/ 	.byte	0x03, 0x50
        /*007a*/ 	.short	0x0000


	//----- nvinfo : EIATTR_MAXREG_COUNT
	.align		4
        /*007c*/ 	.byte	0x03, 0x1b
        /*007e*/ 	.short	0x00ff


	//----- nvinfo : EIATTR_MERCURY_ISA_VERSION
	.align		4
        /*0080*/ 	.byte	0x03, 0x5f
        /*0082*/ 	.short	0x0101


	//----- nvinfo : EIATTR_VRC_CTA_INIT_COUNT
	.align		4
        /*0084*/ 	.byte	0x02, 0x4a
	.zero		1
	.zero		1


	//----- nvinfo : EIATTR_EXIT_INSTR_OFFSETS
	.align		4
        /*0088*/ 	.byte	0x04, 0x1c
        /*008a*/ 	.short	(.L_28 - .L_27)


	//   ....[0]....
.L_27:
        /*008c*/ 	.word	0x000000d0


	//   ....[1]....
        /*0090*/ 	.word	0x000033e0


	//----- nvinfo : EIATTR_CRS_STACK_SIZE
	.align		4
.L_28:
        /*0094*/ 	.byte	0x04, 0x1e
        /*0096*/ 	.short	(.L_30 - .L_29)
.L_29:
        /*0098*/ 	.word	0x00000000


	//----- nvinfo : EIATTR_CBANK_PARAM_SIZE
	.align		4
.L_30:
        /*009c*/ 	.byte	0x03, 0x19
        /*009e*/ 	.short	0x0038


	//----- nvinfo : EIATTR_PARAM_CBANK
	.align		4
        /*00a0*/ 	.byte	0x04, 0x0a
        /*00a2*/ 	.short	(.L_32 - .L_31)
	.align		4
.L_31:
        /*00a4*/ 	.word	index@(.nv.constant0._Z9getMatrixPiPfS0_S0_S0_S0_S0_)
        /*00a8*/ 	.short	0x0380
        /*00aa*/ 	.short	0x0038


	//----- nvinfo : EIATTR_SW_WAR
	.align		4
.L_32:
        /*00ac*/ 	.byte	0x04, 0x36
        /*00ae*/ 	.short	(.L_34 - .L_33)
.L_33:
        /*00b0*/ 	.word	0x00000008
.L_34:


//--------------------- .nv.callgraph             --------------------------
	.section	.nv.callgraph,"",@"SHT_CUDA_CALLGRAPH"
	.align	4
	.sectionentsize	8
	.align		4
        /*0000*/ 	.word	0x00000000
	.align		4
        /*0004*/ 	.word	0xffffffff
	.align		4
        /*0008*/ 	.word	0x00000000
	.align		4
        /*000c*/ 	.word	0xfffffffe
	.align		4
        /*0010*/ 	.word	0x00000000
	.align		4
        /*0014*/ 	.word	0xfffffffd
	.align		4
        /*0018*/ 	.word	0x00000000
	.align		4
        /*001c*/ 	.word	0xfffffffc


//--------------------- .nv.constant4             --------------------------
	.section	.nv.constant4,"a",@progbits
	.align	8
	.align		8
.nv.constant4:
        /*0000*/ 	.dword	__cudart_i2opi_f


//--------------------- .text._Z9getMatrixPiPfS0_S0_S0_S0_S0_ --------------------------
	.section	.text._Z9getMatrixPiPfS0_S0_S0_S0_S0_,"ax",@progbits
	.align	128
        .global         _Z9getMatrixPiPfS0_S0_S0_S0_S0_
        .type           _Z9getMatrixPiPfS0_S0_S0_S0_S0_,@function
        .size           _Z9getMatrixPiPfS0_S0_S0_S0_S0_,(.L_x_33 - _Z9getMatrixPiPfS0_S0_S0_S0_S0_)
        .other          _Z9getMatrixPiPfS0_S0_S0_S0_S0_,@"STO_CUDA_ENTRY STV_DEFAULT"
_Z9getMatrixPiPfS0_S0_S0_S0_S0_:
.text._Z9getMatrixPiPfS0_S0_S0_S0_S0_:
[----:B------:R-:W-:Y:S01]  /*0000*/  LDC R1, c[0x0][0x37c] ;  /* 0x0000df00ff017b82 */ /* 0x000fe20000000800 */
[----:B------:R-:W0:Y:S07]  /*0010*/  S2R R0, SR_TID.X ;  /* 0x0000000000007919 */ /* 0x000e2e0000002100 */
[----:B------:R-:W0:Y:S01]  /*0020*/  S2UR UR4, SR_CTAID.X ;  /* 0x00000000000479c3 */ /* 0x000e220000002500 */
[----:B------:R-:W1:Y:S07]  /*0030*/  S2R R3, SR_TID.Y ;  /* 0x0000000000037919 */ /* 0x000e6e0000002200 */
[----:B------:R-:W0:Y:S08]  /*0040*/  LDC R21, c[0x0][0x360] ;  /* 0x0000d800ff157b82 */ /* 0x000e300000000800 */
[----:B------:R-:W1:Y:S08]  /*0050*/  S2UR UR5, SR_CTAID.Y ;  /* 0x00000000000579c3 */ /* 0x000e700000002600 */
[----:B------:R-:W1:Y:S01]  /*0060*/  LDC R20, c[0x0][0x364] ;  /* 0x0000d900ff147b82 */ /* 0x000e620000000800 */
[----:B0-----:R-:W-:-:S04]  /*0070*/  IMAD R21, R21, UR4, R0 ;  /* 0x0000000415157c24 */ /* 0x001fc8000f8e0200 */
[----:B------:R-:W-:-:S05]  /*0080*/  VIADD R0, R21, 0xffffff9b ;  /* 0xffffff9b15007836 */ /* 0x000fca0000000000 */
[----:B------:R-:W-:Y:S01]  /*0090*/  ISETP.GT.U32.AND P0, PT, R0, 0x3e7, PT ;  /* 0x000003e70000780c */ /* 0x000fe20003f04070 */
[----:B-1----:R-:W-:-:S04]  /*00a0*/  IMAD R20, R20, UR5, R3 ;  /* 0x0000000514147c24 */ /* 0x002fc8000f8e0203 */
[----:B------:R-:W-:-:S05]  /*00b0*/  VIADD R0, R20, 0xffffff9b ;  /* 0xffffff9b14007836 */ /* 0x000fca0000000000 */
[----:B------:R-:W-:-:S13]  /*00c0*/  ISETP.GT.U32.OR P0, PT, R0, 0x257, P0 ;  /* 0x000002570000780c */ /* 0x000fda0000704470 */
[----:B------:R-:W-:Y:S05]  /*00d0*/  @P0 EXIT ;  /* 0x000000000000094d */ /* 0x000fea0003800000 */
[----:B------:R-:W-:Y:S01]  /*00e0*/  PRMT R19, RZ, 0x7610, R19 ;  /* 0x00007610ff137816 */ /* 0x000fe20000000013 */
[----:B------:R-:W0:Y:S01]  /*00f0*/  LDCU.64 UR6, c[0x0][0x358] ;  /* 0x00006b00ff0677ac */ /* 0x000e220008000a00 */
[----:B------:R-:W-:Y:S01]  /*0100*/  PRMT R18, RZ, 0x7610, R18 ;  /* 0x00007610ff127816 */ /* 0x000fe20000000012 */
[----:B------:R-:W-:-:S06]  /*0110*/  UMOV UR4, URZ ;  /* 0x000000ff00047c82 */ /* 0x000fcc0008000000 */
.L_x_14:
[----:B------:R-:W-:Y:S01]  /*0120*/  VIADD R18, R18, 0x1 ;  /* 0x0000000112127836 */ /* 0x000fe20000000000 */
[----:B------:R-:W-:Y:S01]  /*0130*/  IADD3 R19, PT, PT, R19, 0x1, RZ ;  /* 0x0000000113137810 */ /* 0x000fe20007ffe0ff */
[----:B------:R-:W-:Y:S01]  /*0140*/  IMAD.U32 R17, RZ, RZ, UR4 ;  /* 0x00000004ff117e24 */ /* 0x000fe2000f8e00ff */
[----:B------:R-:W-:Y:S01]  /*0150*/  UIADD3 UR4, UPT, UPT, UR4, 0x1, URZ ;  /* 0x0000000104047890 */ /* 0x000fe2000fffe0ff */
[----:B------:R-:W-:Y:S01]  /*0160*/  IMAD.MOV.U32 R16, RZ, RZ, RZ ;  /* 0x000000ffff107224 */ /* 0x000fe200078e00ff */
[----:B------:R-:W-:Y:S02]  /*0170*/  LOP3.LUT R11, R18, 0xffff, RZ, 0xc0, !PT ;  /* 0x0000ffff120b7812 */ /* 0x000fe400078ec0ff */
[----:B------:R-:W-:Y:S01]  /*0180*/  LOP3.LUT R10, R19, 0x3, RZ, 0xc0, !PT ;  /* 0x00000003130a7812 */ /* 0x000fe200078ec0ff */
[----:B--2---:R-:W-:-:S11]  /*0190*/  UISETP.NE.AND UP2, UPT, UR4, 0x64, UPT ;  /* 0x000000640400788c */ /* 0x004fd6000bf45270 */
.L_x_13:
[----:B-1----:R-:W1:Y:S02]  /*01a0*/  LDC.64 R2, c[0x0][0x3a0] ;  /* 0x0000e800ff027b82 */ /* 0x002e640000000a00 */
[----:B-1----:R-:W-:-:S05]  /*01b0*/  IMAD.WIDE.U32 R2, R16, 0x4, R2 ;  /* 0x0000000410027825 */ /* 0x002fca00078e0002 */
[----:B0-----:R-:W2:Y:S02]  /*01c0*/  LDG.E R0, desc[UR6][R2.64] ;  /* 0x0000000602007981 */ /* 0x001ea4000c1e1900 */
[C---:B--2---:R-:W-:Y:S01]  /*01d0*/  FMUL R15, R0.reuse, 0.63661974668502807617 ;  /* 0x3f22f983000f7820 */ /* 0x044fe20000400000 */
[----:B------:R-:W-:-:S05]  /*01e0*/  FSETP.GE.AND P5, PT, |R0|, 105615, PT ;  /* 0x47ce47800000780b */ /* 0x000fca0003fa6200 */
[----:B------:R-:W0:Y:S02]  /*01f0*/  F2I.NTZ R15, R15 ;  /* 0x0000000f000f7305 */ /* 0x000e240000203100 */
[----:B0-----:R-:W-:Y:S01]  /*0200*/  I2FP.F32.S32 R13, R15 ;  /* 0x0000000f000d7245 */ /* 0x001fe20000201400 */
[----:B------:R-:W-:-:S04]  /*0210*/  IMAD.MOV.U32 R25, RZ, RZ, R15 ;  /* 0x000000ffff197224 */ /* 0x000fc800078e000f */
[----:B------:R-:W-:-:S04]  /*0220*/  FFMA R12, R13, -1.5707962512969970703, R0 ;  /* 0xbfc90fda0d0c7823 */ /* 0x000fc80000000000 */
[----:B------:R-:W-:-:S04]  /*0230*/  FFMA R12, R13, -7.5497894158615963534e-08, R12 ;  /* 0xb3a221680d0c7823 */ /* 0x000fc8000000000c */
[----:B------:R-:W-:-:S04]  /*0240*/  FFMA R24, R13, -5.3903029534742383927e-15, R12 ;  /* 0xa7c234c50d187823 */ /* 0x000fc8000000000c */
[----:B------:R-:W-:Y:S01]  /*0250*/  IMAD.MOV.U32 R14, RZ, RZ, R24 ;  /* 0x000000ffff0e7224 */ /* 0x000fe200078e0018 */
[----:B------:R-:W-:Y:S06]  /*0260*/  @!P5 BRA `(.L_x_0) ;  /* 0x000000040078d947 */ /* 0x000fec0003800000 */
[----:B------:R-:W-:-:S13]  /*0270*/  FSETP.NEU.AND P0, PT, |R0|, +INF , PT ;  /* 0x7f8000000000780b */ /* 0x000fda0003f0d200 */
[----:B------:R-:W-:Y:S01]  /*0280*/  @!P0 FMUL R14, RZ, R0 ;  /* 0x00000000ff0e8220 */ /* 0x000fe20000400000 */
[----:B------:R-:W-:Y:S01]  /*0290*/  @!P0 IMAD.MOV.U32 R15, RZ, RZ, RZ ;  /* 0x000000ffff0f8224 */ /* 0x000fe200078e00ff */
[----:B------:R-:W-:Y:S06]  /*02a0*/  @!P0 BRA `(.L_x_0) ;  /* 0x0000000400688947 */ /* 0x000fec0003800000 */
[----:B------:R-:W-:Y:S02]  /*02b0*/  SHF.L.U32 R2, R0, 0x8, RZ ;  /* 0x0000000800027819 */ /* 0x000fe400000006ff */
[----:B------:R-:W-:Y:S01]  /*02c0*/  CS2R R14, SRZ ;  /* 0x00000000000e7805 */ /* 0x000fe2000001ff00 */
[----:B------:R-:W-:Y:S01]  /*02d0*/  IMAD.MOV.U32 R23, RZ, RZ, RZ ;  /* 0x000000ffff177224 */ /* 0x000fe200078e00ff */
[----:B------:R-:W0:Y:S01]  /*02e0*/  LDCU.64 UR8, c[0x4][URZ] ;  /* 0x01000000ff0877ac */ /* 0x000e220008000a00 */
[----:B------:R-:W-:Y:S01]  /*02f0*/  LOP3.LUT R27, R2, 0x80000000, RZ, 0xfc, !PT ;  /* 0x80000000021b7812 */ /* 0x000fe200078efcff */
[----:B------:R-:W-:-:S06]  /*0300*/  UMOV UR5, URZ ;  /* 0x000000ff00057c82 */ /* 0x000fcc0008000000 */
.L_x_1:
[----:B0-----:R-:W-:Y:S02]  /*0310*/  IMAD.U32 R2, RZ, RZ, UR8 ;  /* 0x00000008ff027e24 */ /* 0x001fe4000f8e00ff */
[----:B------:R-:W-:-:S05]  /*0320*/  IMAD.U32 R3, RZ, RZ, UR9 ;  /* 0x00000009ff037e24 */ /* 0x000fca000f8e00ff */
[----:B------:R-:W2:Y:S01]  /*0330*/  LDG.E.CONSTANT R2, desc[UR6][R2.64] ;  /* 0x0000000602027981 */ /* 0x000ea2000c1e9900 */
[----:B------:R-:W-:Y:S01]  /*0340*/  UIADD3 UR5, UPT, UPT, UR5, 0x1, URZ ;  /* 0x0000000105057890 */ /* 0x000fe2000fffe0ff */
[C---:B------:R-:W-:Y:S01]  /*0350*/  ISETP.EQ.AND P0, PT, R14.reuse, RZ, PT ;  /* 0x000000ff0e00720c */ /* 0x040fe20003f02270 */
[----:B------:R-:W-:Y:S01]  /*0360*/  UIADD3 UR8, UP1, UPT, UR8, 0x4, URZ ;  /* 0x0000000408087890 */ /* 0x000fe2000ff3e0ff */
[C---:B------:R-:W-:Y:S01]  /*0370*/  ISETP.EQ.AND P1, PT, R14.reuse, 0x4, PT ;  /* 0x000000040e00780c */ /* 0x040fe20003f22270 */
[----:B------:R-:W-:Y:S01]  /*0380*/  UISETP.NE.AND UP0, UPT, UR5, 0x6, UPT ;  /* 0x000000060500788c */ /* 0x000fe2000bf05270 */
[C---:B------:R-:W-:Y:S01]  /*0390*/  ISETP.EQ.AND P3, PT, R14.reuse, 0xc, PT ;  /* 0x0000000c0e00780c */ /* 0x040fe20003f62270 */
[----:B------:R-:W-:Y:S01]  /*03a0*/  UIADD3.X UR9, UPT, UPT, URZ, UR9, URZ, UP1, !UPT ;  /* 0x00000009ff097290 */ /* 0x000fe20008ffe4ff */
[C---:B------:R-:W-:Y:S02]  /*03b0*/  ISETP.EQ.AND P4, PT, R14.reuse, 0x10, PT ;  /* 0x000000100e00780c */ /* 0x040fe40003f82270 */
[----:B------:R-:W-:Y:S01]  /*03c0*/  ISETP.EQ.AND P6, PT, R14, 0x14, PT ;  /* 0x000000140e00780c */ /* 0x000fe20003fc2270 */
[----:B--2---:R-:W-:-:S03]  /*03d0*/  IMAD.WIDE.U32 R12, R2, R27, RZ ;  /* 0x0000001b020c7225 */ /* 0x004fc600078e00ff */
[----:B------:R-:W-:-:S04]  /*03e0*/  IADD3 R12, P2, PT, R12, R15, RZ ;  /* 0x0000000f0c0c7210 */ /* 0x000fc80007f5e0ff */
[----:B------:R-:W-:Y:S01]  /*03f0*/  IADD3.X R15, PT, PT, R13, R23, RZ, P2, !PT ;  /* 0x000000170d0f7210 */ /* 0x000fe200017fe4ff */
[--C-:B------:R-:W-:Y:S01]  /*0400*/  @P0 IMAD.MOV.U32 R9, RZ, RZ, R12.reuse ;  /* 0x000000ffff090224 */ /* 0x100fe200078e000c */
[C---:B------:R-:W-:Y:S01]  /*0410*/  ISETP.EQ.AND P2, PT, R14.reuse, 0x8, PT ;  /* 0x000000080e00780c */ /* 0x040fe20003f42270 */
[--C-:B------:R-:W-:Y:S01]  /*0420*/  @P1 IMAD.MOV.U32 R8, RZ, RZ, R12.reuse ;  /* 0x000000ffff081224 */ /* 0x100fe200078e000c */
[----:B------:R-:W-:Y:S01]  /*0430*/  @P3 MOV R6, R12 ;  /* 0x0000000c00063202 */ /* 0x000fe20000000f00 */
[--C-:B------:R-:W-:Y:S02]  /*0440*/  @P4 IMAD.MOV.U32 R5, RZ, RZ, R12.reuse ;  /* 0x000000ffff054224 */ /* 0x100fe400078e000c */
[----:B------:R-:W-:Y:S02]  /*0450*/  @P6 IMAD.MOV.U32 R4, RZ, RZ, R12 ;  /* 0x000000ffff046224 */ /* 0x000fe400078e000c */
[----:B------:R-:W-:-:S06]  /*0460*/  VIADD R14, R14, 0x4 ;  /* 0x000000040e0e7836 */ /* 0x000fcc0000000000 */
[----:B------:R-:W-:Y:S01]  /*0470*/  @P2 IMAD.MOV.U32 R7, RZ, RZ, R12 ;  /* 0x000000ffff072224 */ /* 0x000fe200078e000c */
[----:B------:R-:W-:Y:S06]  /*0480*/  BRA.U UP0, `(.L_x_1) ;  /* 0xfffffffd00a07547 */ /* 0x000fec000b83ffff */
[----:B------:R-:W-:-:S04]  /*0490*/  SHF.R.U32.HI R2, RZ, 0x17, R0 ;  /* 0x00000017ff027819 */ /* 0x000fc80000011600 */
[----:B------:R-:W-:-:S04]  /*04a0*/  LOP3.LUT R3, R2, 0xe0, RZ, 0xc0, !PT ;  /* 0x000000e002037812 */ /* 0x000fc800078ec0ff */
[----:B------:R-:W-:-:S04]  /*04b0*/  IADD3 R3, PT, PT, R3, -0x80, RZ ;  /* 0xffffff8003037810 */ /* 0x000fc80007ffe0ff */
[----:B------:R-:W-:-:S05]  /*04c0*/  SHF.R.U32.HI R3, RZ, 0x5, R3 ;  /* 0x00000005ff037819 */ /* 0x000fca0000011603 */
[----:B------:R-:W-:-:S05]  /*04d0*/  IMAD.U32 R13, R3, -0x4, RZ ;  /* 0xfffffffc030d7824 */ /* 0x000fca00078e00ff */
[C---:B------:R-:W-:Y:S02]  /*04e0*/  ISETP.EQ.AND P0, PT, R13.reuse, -0x18, PT ;  /* 0xffffffe80d00780c */ /* 0x040fe40003f02270 */
[C---:B------:R-:W-:Y:S02]  /*04f0*/  ISETP.EQ.AND P6, PT, R13.reuse, -0x14, PT ;  /* 0xffffffec0d00780c */ /* 0x040fe40003fc2270 */
[C---:B------:R-:W-:Y:S02]  /*0500*/  ISETP.EQ.AND P4, PT, R13.reuse, -0x10, PT ;  /* 0xfffffff00d00780c */ /* 0x040fe40003f82270 */
[C---:B------:R-:W-:Y:S02]  /*0510*/  ISETP.EQ.AND P3, PT, R13.reuse, -0xc, PT ;  /* 0xfffffff40d00780c */ /* 0x040fe40003f62270 */
[C---:B------:R-:W-:Y:S02]  /*0520*/  ISETP.EQ.AND P2, PT, R13.reuse, -0x8, PT ;  /* 0xfffffff80d00780c */ /* 0x040fe40003f42270 */
[----:B------:R-:W-:-:S03]  /*0530*/  ISETP.EQ.AND P1, PT, R13, -0x4, PT ;  /* 0xfffffffc0d00780c */ /* 0x000fc60003f22270 */
[--C-:B------:R-:W-:Y:S01]  /*0540*/  @P0 IMAD.MOV.U32 R14, RZ, RZ, R9.reuse ;  /* 0x000000ffff0e0224 */ /* 0x100fe200078e0009 */
[C---:B------:R-:W-:Y:S01]  /*0550*/  ISETP.EQ.AND P0, PT, R13.reuse, RZ, PT ;  /* 0x000000ff0d00720c */ /* 0x040fe20003f02270 */
[----:B------:R-:W-:Y:S01]  /*0560*/  @P6 IMAD.MOV.U32 R3, RZ, RZ, R9 ;  /* 0x000000ffff036224 */ /* 0x000fe200078e0009 */
[----:B------:R-:W-:Y:S01]  /*0570*/  @P6 MOV R14, R8 ;  /* 0x00000008000e6202 */ /* 0x000fe20000000f00 */
[----:B------:R-:W-:Y:S01]  /*0580*/  @P4 IMAD.MOV.U32 R3, RZ, RZ, R8 ;  /* 0x000000ffff034224 */ /* 0x000fe200078e0008 */
[----:B------:R-:W-:Y:S01]  /*0590*/  ISETP.EQ.AND P6, PT, R13, 0x4, PT ;  /* 0x000000040d00780c */ /* 0x000fe20003fc2270 */
[----:B------:R-:W-:Y:S02]  /*05a0*/  @P3 IMAD.MOV.U32 R3, RZ, RZ, R7 ;  /* 0x000000ffff033224 */ /* 0x000fe400078e0007 */
[----:B------:R-:W-:Y:S01]  /*05b0*/  @P2 IMAD.MOV.U32 R3, RZ, RZ, R6 ;  /* 0x000000ffff032224 */ /* 0x000fe200078e0006 */
[----:B------:R-:W-:Y:S01]  /*05c0*/  P2R R12, PR, RZ, 0x40 ;  /* 0x00000040ff0c7803 */ /* 0x000fe20000000000 */
[----:B------:R-:W-:-:S02]  /*05d0*/  @P1 IMAD.MOV.U32 R3, RZ, RZ, R5 ;  /* 0x000000ffff031224 */ /* 0x000fc400078e0005 */
[----:B------:R-:W-:Y:S01]  /*05e0*/  @P4 IMAD.MOV.U32 R14, RZ, RZ, R7 ;  /* 0x000000ffff0e4224 */ /* 0x000fe200078e0007 */
[----:B------:R-:W-:Y:S01]  /*05f0*/  @P3 MOV R14, R6 ;  /* 0x00000006000e3202 */ /* 0x000fe20000000f00 */
[----:B------:R-:W-:Y:S02]  /*0600*/  @P0 IMAD.MOV.U32 R3, RZ, RZ, R4 ;  /* 0x000000ffff030224 */ /* 0x000fe400078e0004 */
[----:B------:R-:W-:Y:S01]  /*0610*/  @P2 IMAD.MOV.U32 R14, RZ, RZ, R5 ;  /* 0x000000ffff0e2224 */ /* 0x000fe200078e0005 */
[----:B------:R-:W-:Y:S01]  /*0620*/  @P1 MOV R14, R4 ;  /* 0x00000004000e1202 */ /* 0x000fe20000000f00 */
[--C-:B------:R-:W-:Y:S01]  /*0630*/  @P6 IMAD.MOV.U32 R3, RZ, RZ, R15.reuse ;  /* 0x000000ffff036224 */ /* 0x100fe200078e000f */
[----:B------:R-:W-:Y:S01]  /*0640*/  LOP3.LUT P6, RZ, R2, 0x1f, RZ, 0xc0, !PT ;  /* 0x0000001f02ff7812 */ /* 0x000fe200078cc0ff */
[----:B------:R-:W-:-:S12]  /*0650*/  @P0 IMAD.MOV.U32 R14, RZ, RZ, R15 ;  /* 0x000000ffff0e0224 */ /* 0x000fd800078e000f */
[----:B------:R-:W-:Y:S05]  /*0660*/  @!P6 BRA `(.L_x_2) ;  /* 0x000000000030e947 */ /* 0x000fea0003800000 */
[----:B------:R-:W-:Y:S01]  /*0670*/  @P4 MOV R12, R9 ;  /* 0x00000009000c4202 */ /* 0x000fe20000000f00 */
[----:B------:R-:W-:Y:S01]  /*0680*/  @P3 IMAD.MOV.U32 R12, RZ, RZ, R8 ;  /* 0x000000ffff0c3224 */ /* 0x000fe200078e0008 */
[C---:B------:R-:W-:Y:S01]  /*0690*/  ISETP.EQ.AND P6, PT, R13.reuse, 0x4, PT ;  /* 0x000000040d00780c */ /* 0x040fe20003fc2270 */
[----:B------:R-:W-:Y:S01]  /*06a0*/  @P2 IMAD.MOV.U32 R12, RZ, RZ, R7 ;  /* 0x000000ffff0c2224 */ /* 0x000fe200078e0007 */
[----:B------:R-:W-:Y:S01]  /*06b0*/  ISETP.EQ.AND P2, PT, R13, 0x8, PT ;  /* 0x000000080d00780c */ /* 0x000fe20003f42270 */
[----:B------:R-:W-:Y:S01]  /*06c0*/  @P1 IMAD.MOV.U32 R12, RZ, RZ, R6 ;  /* 0x000000ffff0c1224 */ /* 0x000fe200078e0006 */
[----:B------:R-:W-:Y:S02]  /*06d0*/  @P0 MOV R12, R5 ;  /* 0x00000005000c0202 */ /* 0x000fe40000000f00 */
[----:B------:R-:W-:-:S04]  /*06e0*/  LOP3.LUT R2, R2, 0x1f, RZ, 0xc0, !PT ;  /* 0x0000001f02027812 */ /* 0x000fc800078ec0ff */
[----:B------:R-:W-:-:S03]  /*06f0*/  SHF.L.W.U32.HI R14, R3, R2, R14 ;  /* 0x00000002030e7219 */ /* 0x000fc60000010e0e */
[----:B------:R-:W-:Y:S02]  /*0700*/  @P6 IMAD.MOV.U32 R12, RZ, RZ, R4 ;  /* 0x000000ffff0c6224 */ /* 0x000fe400078e0004 */
[----:B------:R-:W-:-:S05]  /*0710*/  @P2 IMAD.MOV.U32 R12, RZ, RZ, R15 ;  /* 0x000000ffff0c2224 */ /* 0x000fca00078e000f */
[----:B------:R-:W-:-:S07]  /*0720*/  SHF.L.W.U32.HI R3, R12, R2, R3 ;  /* 0x000000020c037219 */ /* 0x000fce0000010e03 */
.L_x_2:
[C---:B------:R-:W-:Y:S01]  /*0730*/  SHF.L.W.U32.HI R15, R3.reuse, 0x2, R14 ;  /* 0x00000002030f7819 */ /* 0x040fe20000010e0e */
[----:B------:R-:W-:Y:S01]  /*0740*/  IMAD.SHL.U32 R3, R3, 0x4, RZ ;  /* 0x0000000403037824 */ /* 0x000fe200078e00ff */
[----:B------:R-:W-:Y:S01]  /*0750*/  UMOV UR8, 0x54442d19 ;  /* 0x54442d1900087882 */ /* 0x000fe20000000000 */
[----:B------:R-:W-:Y:S01]  /*0760*/  UMOV UR9, 0x3bf921fb ;  /* 0x3bf921fb00097882 */ /* 0x000fe20000000000 */
[----:B------:R-:W-:Y:S02]  /*0770*/  SHF.R.S32.HI R12, RZ, 0x1f, R15 ;  /* 0x0000001fff0c7819 */ /* 0x000fe4000001140f */
[----:B------:R-:W-:Y:S02]  /*0780*/  ISETP.GE.AND P0, PT, R0, RZ, PT ;  /* 0x000000ff0000720c */ /* 0x000fe40003f06270 */
[C---:B------:R-:W-:Y:S02]  /*0790*/  LOP3.LUT R2, R12.reuse, R3, RZ, 0x3c, !PT ;  /* 0x000000030c027212 */ /* 0x040fe400078e3cff */
[----:B------:R-:W-:-:S02]  /*07a0*/  LOP3.LUT R3, R12, R15, RZ, 0x3c, !PT ;  /* 0x0000000f0c037212 */ /* 0x000fc400078e3cff */
[----:B------:R-:W-:Y:S02]  /*07b0*/  SHF.R.U32.HI R14, RZ, 0x1e, R14 ;  /* 0x0000001eff0e7819 */ /* 0x000fe4000001160e */
[C---:B------:R-:W-:Y:S02]  /*07c0*/  LOP3.LUT R22, R15.reuse, R0, RZ, 0x3c, !PT ;  /* 0x000000000f167212 */ /* 0x040fe400078e3cff */
[----:B------:R-:W0:Y:S01]  /*07d0*/  I2F.F64.S64 R2, R2 ;  /* 0x0000000200027312 */ /* 0x000e220000301c00 */
[----:B------:R-:W-:Y:S02]  /*07e0*/  LEA.HI R15, R15, R14, RZ, 0x1 ;  /* 0x0000000e0f0f7211 */ /* 0x000fe400078f08ff */
[----:B------:R-:W-:Y:S02]  /*07f0*/  ISETP.GE.AND P1, PT, R22, RZ, PT ;  /* 0x000000ff1600720c */ /* 0x000fe40003f26270 */
[----:B------:R-:W-:-:S05]  /*0800*/  IADD3 R14, PT, PT, -R15, RZ, RZ ;  /* 0x000000ff0f0e7210 */ /* 0x000fca0007ffe1ff */
[----:B------:R-:W-:Y:S01]  /*0810*/  @!P0 IMAD.MOV.U32 R15, RZ, RZ, R14 ;  /* 0x000000ffff0f8224 */ /* 0x000fe200078e000e */
[----:B0-----:R-:W-:-:S10]  /*0820*/  DMUL R12, R2, UR8 ;  /* 0x00000008020c7c28 */ /* 0x001fd40008000000 */
[----:B------:R-:W0:Y:S02]  /*0830*/  F2F.F32.F64 R12, R12 ;  /* 0x0000000c000c7310 */ /* 0x000e240000301000 */
[----:B0-----:R-:W-:-:S07]  /*0840*/  FSEL R14, -R12, R12, !P1 ;  /* 0x0000000c0c0e7208 */ /* 0x001fce0004800100 */
.L_x_0:
[----:B------:R-:W-:Y:S02]  /*0850*/  IMAD.MOV.U32 R2, RZ, RZ, 0x37cbac00 ;  /* 0x37cbac00ff027424 */ /* 0x000fe400078e00ff */
[----:B------:R-:W-:Y:S01]  /*0860*/  FMUL R3, R14, R14 ;  /* 0x0000000e0e037220 */ /* 0x000fe20000400000 */
[----:B------:R-:W-:Y:S01]  /*0870*/  LOP3.LUT R13, R15, 0x1, RZ, 0xc0, !PT ;  /* 0x000000010f0d7812 */ /* 0x000fe200078ec0ff */
[----:B------:R-:W-:Y:S02]  /*0880*/  IMAD.MOV.U32 R26, RZ, RZ, 0x3c0885e4 ;  /* 0x3c0885e4ff1a7424 */ /* 0x000fe400078e00ff */
[----:B------:R-:W-:Y:S01]  /*0890*/  FFMA R12, R3, R2, -0.0013887860113754868507 ;  /* 0xbab607ed030c7423 */ /* 0x000fe20000000002 */
[----:B------:R-:W-:Y:S02]  /*08a0*/  ISETP.NE.U32.AND P0, PT, R13, 0x1, PT ;  /* 0x000000010d00780c */ /* 0x000fe40003f05070 */
[----:B------:R-:W-:Y:S01]  /*08b0*/  IADD3 R13, PT, PT, R15, 0x1, RZ ;  /* 0x000000010f0d7810 */ /* 0x000fe20007ffe0ff */
[----:B------:R-:W-:Y:S01]  /*08c0*/  IMAD.MOV.U32 R15, RZ, RZ, 0x3e2aaaa8 ;  /* 0x3e2aaaa8ff0f7424 */ /* 0x000fe200078e00ff */
[----:B------:R-:W-:-:S02]  /*08d0*/  FSEL R22, R12, -0.00019574658654164522886, P0 ;  /* 0xb94d41530c167808 */ /* 0x000fc40000000000 */
[----:B------:R-:W-:Y:S02]  /*08e0*/  FSEL R26, R26, 0.041666727513074874878, !P0 ;  /* 0x3d2aaabb1a1a7808 */ /* 0x000fe40004000000 */
[----:B------:R-:W-:Y:S02]  /*08f0*/  LOP3.LUT P1, RZ, R13, 0x2, RZ, 0xc0, !PT ;  /* 0x000000020dff7812 */ /* 0x000fe4000782c0ff */
[----:B------:R-:W-:Y:S01]  /*0900*/  FSEL R12, R14, 1, !P0 ;  /* 0x3f8000000e0c7808 */ /* 0x000fe20004000000 */
[----:B------:R-:W-:Y:S01]  /*0910*/  FFMA R22, R3, R22, R26 ;  /* 0x0000001603167223 */ /* 0x000fe2000000001a */
[----:B------:R-:W-:-:S03]  /*0920*/  FSEL R15, -R15, -0.4999999701976776123, !P0 ;  /* 0xbeffffff0f0f7808 */ /* 0x000fc60004000100 */
[C---:B------:R-:W-:Y:S02]  /*0930*/  FFMA R13, R3.reuse, R12, RZ ;  /* 0x0000000c030d7223 */ /* 0x040fe400000000ff */
[----:B------:R-:W-:Y:S01]  /*0940*/  FFMA R15, R3, R22, R15 ;  /* 0x00000016030f7223 */ /* 0x000fe2000000000f */
[----:B------:R-:W-:-:S03]  /*0950*/  VIADD R3, R17, 0x1 ;  /* 0x0000000111037836 */ /* 0x000fc60000000000 */
[----:B------:R-:W-:Y:S01]  /*0960*/  FFMA R13, R13, R15, R12 ;  /* 0x0000000f0d0d7223 */ /* 0x000fe2000000000c */
[----:B------:R-:W-:Y:S01]  /*0970*/  I2FP.F32.U32 R15, R21 ;  /* 0x00000015000f7245 */ /* 0x000fe20000201000 */
[----:B------:R-:W-:Y:S01]  /*0980*/  IMAD.MOV.U32 R12, RZ, RZ, 0x3f000000 ;  /* 0x3f000000ff0c7424 */ /* 0x000fe200078e00ff */
[----:B------:R-:W-:Y:S01]  /*0990*/  I2FP.F32.U32 R22, R3 ;  /* 0x0000000300167245 */ /* 0x000fe20000201000 */
[----:B------:R-:W-:-:S04]  /*09a0*/  @P1 FADD R13, RZ, -R13 ;  /* 0x8000000dff0d1221 */ /* 0x000fc80000000000 */
[----:B------:R-:W-:-:S05]  /*09b0*/  FFMA R13, R22, R13, R15 ;  /* 0x0000000d160d7223 */ /* 0x000fca000000000f */
[----:B------:R-:W-:-:S05]  /*09c0*/  LOP3.LUT R12, R12, 0x80000000, R13, 0xb8, !PT ;  /* 0x800000000c0c7812 */ /* 0x000fca00078eb80d */
[----:B------:R-:W-:Y:S01]  /*09d0*/  FADD.RZ R23, R13, R12 ;  /* 0x0000000c0d177221 */ /* 0x000fe2000000c000 */
[----:B------:R-:W-:Y:S06]  /*09e0*/  @!P5 BRA `(.L_x_3) ;  /* 0x000000040064d947 */ /* 0x000fec0003800000 */
[----:B------:R-:W-:-:S13]  /*09f0*/  FSETP.NEU.AND P0, PT, |R0|, +INF , PT ;  /* 0x7f8000000000780b */ /* 0x000fda0003f0d200 */
[----:B------:R-:W-:Y:S01]  /*0a00*/  @!P0 FMUL R24, RZ, R0 ;  /* 0x00000000ff188220 */ /* 0x000fe20000400000 */
[----:B------:R-:W-:Y:S01]  /*0a10*/  @!P0 MOV R25, RZ ;  /* 0x000000ff00198202 */ /* 0x000fe20000000f00 */
[----:B------:R-:W-:Y:S06]  /*0a20*/  @!P0 BRA `(.L_x_3) ;  /* 0x0000000400548947 */ /* 0x000fec0003800000 */
[----:B------:R-:W-:Y:S02]  /*0a30*/  IMAD.SHL.U32 R24, R0, 0x100, RZ ;  /* 0x0000010000187824 */ /* 0x000fe400078e00ff */
[----:B------:R-:W-:Y:S02]  /*0a40*/  HFMA2 R27, -RZ, RZ, 0, 0 ;  /* 0x00000000ff1b7431 */ /* 0x000fe400000001ff */
[----:B------:R-:W-:Y:S02]  /*0a50*/  IMAD.MOV.U32 R25, RZ, RZ, RZ ;  /* 0x000000ffff197224 */ /* 0x000fe400078e00ff */
[----:B------:R-:W-:Y:S01]  /*0a60*/  IMAD.MOV.U32 R29, RZ, RZ, RZ ;  /* 0x000000ffff1d7224 */ /* 0x000fe200078e00ff */
[----:B------:R-:W-:-:S07]  /*0a70*/  LOP3.LUT R24, R24, 0x80000000, RZ, 0xfc, !PT ;  /* 0x8000000018187812 */ /* 0x000fce00078efcff */
.L_x_4:
[----:B------:R-:W0:Y:S02]  /*0a80*/  LDC.64 R12, c[0x4][RZ] ;  /* 0x01000000ff0c7b82 */ /* 0x000e240000000a00 */
[----:B0-----:R-:W-:-:S05]  /*0a90*/  IMAD.WIDE.U32 R14, R27, 0x4, R12 ;  /* 0x000000041b0e7825 */ /* 0x001fca00078e000c */
[----:B------:R-:W2:Y:S01]  /*0aa0*/  LDG.E.CONSTANT R13, desc[UR6][R14.64] ;  /* 0x000000060e0d7981 */ /* 0x000ea2000c1e9900 */
[C---:B------:R-:W-:Y:S02]  /*0ab0*/  IMAD.SHL.U32 R12, R27.reuse, 0x4, RZ ;  /* 0x000000041b0c7824 */ /* 0x040fe400078e00ff */
[----:B------:R-:W-:-:S03]  /*0ac0*/  VIADD R27, R27, 0x1 ;  /* 0x000000011b1b7836 */ /* 0x000fc60000000000 */
[C---:B------:R-:W-:Y:S02]  /*0ad0*/  ISETP.EQ.AND P0, PT, R12.reuse, RZ, PT ;  /* 0x000000ff0c00720c */ /* 0x040fe40003f02270 */
[C---:B------:R-:W-:Y:S02]  /*0ae0*/  ISETP.EQ.AND P5, PT, R12.reuse, 0x4, PT ;  /* 0x000000040c00780c */ /* 0x040fe40003fa2270 */
[C---:B------:R-:W-:Y:S02]  /*0af0*/  ISETP.EQ.AND P4, PT, R12.reuse, 0x8, PT ;  /* 0x000000080c00780c */ /* 0x040fe40003f82270 */
[C---:B------:R-:W-:Y:S02]  /*0b00*/  ISETP.EQ.AND P3, PT, R12.reuse, 0xc, PT ;  /* 0x0000000c0c00780c */ /* 0x040fe40003f62270 */
[C---:B------:R-:W-:Y:S02]  /*0b10*/  ISETP.EQ.AND P2, PT, R12.reuse, 0x10, PT ;  /* 0x000000100c00780c */ /* 0x040fe40003f42270 */
[----:B------:R-:W-:Y:S01]  /*0b20*/  ISETP.EQ.AND P1, PT, R12, 0x14, PT ;  /* 0x000000140c00780c */ /* 0x000fe20003f22270 */
[----:B--2---:R-:W-:-:S03]  /*0b30*/  IMAD.WIDE.U32 R12, R13, R24, RZ ;  /* 0x000000180d0c7225 */ /* 0x004fc600078e00ff */
[----:B------:R-:W-:-:S04]  /*0b40*/  IADD3 R12, P6, PT, R12, R25, RZ ;  /* 0x000000190c0c7210 */ /* 0x000fc80007fde0ff */
[-C--:B------:R-:W-:Y:S01]  /*0b50*/  @P0 MOV R9, R12.reuse ;  /* 0x0000000c00090202 */ /* 0x080fe20000000f00 */
[----:B------:R-:W-:Y:S01]  /*0b60*/  IMAD.X R25, R13, 0x1, R29, P6 ;  /* 0x000000010d197824 */ /* 0x000fe200030e061d */
[----:B------:R-:W-:Y:S01]  /*0b70*/  ISETP.NE.AND P6, PT, R27, 0x6, PT ;  /* 0x000000061b00780c */ /* 0x000fe20003fc5270 */
[--C-:B------:R-:W-:Y:S01]  /*0b80*/  @P5 IMAD.MOV.U32 R8, RZ, RZ, R12.reuse ;  /* 0x000000ffff085224 */ /* 0x100fe200078e000c */
[----:B------:R-:W-:Y:S01]  /*0b90*/  @P2 MOV R5, R12 ;  /* 0x0000000c00052202 */ /* 0x000fe20000000f00 */
[--C-:B------:R-:W-:Y:S02]  /*0ba0*/  @P4 IMAD.MOV.U32 R7, RZ, RZ, R12.reuse ;  /* 0x000000ffff074224 */ /* 0x100fe400078e000c */
[--C-:B------:R-:W-:Y:S02]  /*0bb0*/  @P3 IMAD.MOV.U32 R6, RZ, RZ, R12.reuse ;  /* 0x000000ffff063224 */ /* 0x100fe400078e000c */
[----:B------:R-:W-:-:S06]  /*0bc0*/  @P1 IMAD.MOV.U32 R4, RZ, RZ, R12 ;  /* 0x000000ffff041224 */ /* 0x000fcc00078e000c */
[----:B------:R-:W-:Y:S05]  /*0bd0*/  @P6 BRA `(.L_x_4) ;  /* 0xfffffffc00a86947 */ /* 0x000fea000383ffff */
[----:B------:R-:W-:-:S04]  /*0be0*/  SHF.R.U32.HI R12, RZ, 0x17, R0 ;  /* 0x00000017ff0c7819 */ /* 0x000fc80000011600 */
[C---:B------:R-:W-:Y:S02]  /*0bf0*/  LOP3.LUT R13, R12.reuse, 0xe0, RZ, 0xc0, !PT ;  /* 0x000000e00c0d7812 */ /* 0x040fe400078ec0ff */
[----:B------:R-:W-:-:S03]  /*0c00*/  LOP3.LUT P6, RZ, R12, 0x1f, RZ, 0xc0, !PT ;  /* 0x0000001f0cff7812 */ /* 0x000fc600078cc0ff */
[----:B------:R-:W-:-:S05]  /*0c10*/  VIADD R13, R13, 0xffffff80 ;  /* 0xffffff800d0d7836 */ /* 0x000fca0000000000 */
[----:B------:R-:W-:-:S05]  /*0c20*/  SHF.R.U32.HI R13, RZ, 0x5, R13 ;  /* 0x00000005ff0d7819 */ /* 0x000fca000001160d */
[----:B------:R-:W-:-:S05]  /*0c30*/  IMAD.U32 R15, R13, -0x4, RZ ;  /* 0xfffffffc0d0f7824 */ /* 0x000fca00078e00ff */
[C---:B------:R-:W-:Y:S02]  /*0c40*/  ISETP.EQ.AND P3, PT, R15.reuse, -0x18, PT ;  /* 0xffffffe80f00780c */ /* 0x040fe40003f62270 */
[C---:B------:R-:W-:Y:S02]  /*0c50*/  ISETP.EQ.AND P4, PT, R15.reuse, -0x14, PT ;  /* 0xffffffec0f00780c */ /* 0x040fe40003f82270 */
[C---:B------:R-:W-:Y:S02]  /*0c60*/  ISETP.EQ.AND P2, PT, R15.reuse, -0x10, PT ;  /* 0xfffffff00f00780c */ /* 0x040fe40003f42270 */
[C---:B------:R-:W-:Y:S02]  /*0c70*/  ISETP.EQ.AND P1, PT, R15.reuse, -0xc, PT ;  /* 0xfffffff40f00780c */ /* 0x040fe40003f22270 */
[C---:B------:R-:W-:Y:S02]  /*0c80*/  ISETP.EQ.AND P0, PT, R15.reuse, -0x8, PT ;  /* 0xfffffff80f00780c */ /* 0x040fe40003f02270 */
[----:B------:R-:W-:-:S03]  /*0c90*/  ISETP.EQ.AND P5, PT, R15, 0x4, PT ;  /* 0x000000040f00780c */ /* 0x000fc60003fa2270 */
[----:B------:R-:W-:Y:S02]  /*0ca0*/  @P3 MOV R24, R9 ;  /* 0x0000000900183202 */ /* 0x000fe40000000f00 */
[----:B------:R-:W-:Y:S01]  /*0cb0*/  @P4 IMAD.MOV.U32 R13, RZ, RZ, R9 ;  /* 0x000000ffff0d4224 */ /* 0x000fe200078e0009 */
[C---:B------:R-:W-:Y:S01]  /*0cc0*/  ISETP.EQ.AND P3, PT, R15.reuse, -0x4, PT ;  /* 0xfffffffc0f00780c */ /* 0x040fe20003f62270 */
[--C-:B------:R-:W-:Y:S01]  /*0cd0*/  @P4 IMAD.MOV.U32 R24, RZ, RZ, R8.reuse ;  /* 0x000000ffff184224 */ /* 0x100fe200078e0008 */
[----:B------:R-:W-:Y:S01]  /*0ce0*/  ISETP.EQ.AND P4, PT, R15, RZ, PT ;  /* 0x000000ff0f00720c */ /* 0x000fe20003f82270 */
[----:B------:R-:W-:Y:S01]  /*0cf0*/  @P2 IMAD.MOV.U32 R13, RZ, RZ, R8 ;  /* 0x000000ffff0d2224 */ /* 0x000fe200078e0008 */
[----:B------:R-:W-:Y:S01]  /*0d00*/  @P2 MOV R24, R7 ;  /* 0x0000000700182202 */ /* 0x000fe20000000f00 */
[----:B------:R-:W-:Y:S02]  /*0d10*/  @P1 IMAD.MOV.U32 R13, RZ, RZ, R7 ;  /* 0x000000ffff0d1224 */ /* 0x000fe400078e0007 */
[--C-:B------:R-:W-:Y:S01]  /*0d20*/  @P1 IMAD.MOV.U32 R24, RZ, RZ, R6.reuse ;  /* 0x000000ffff181224 */ /* 0x100fe200078e0006 */
[----:B------:R-:W-:Y:S01]  /*0d30*/  @P0 MOV R24, R5 ;  /* 0x0000000500180202 */ /* 0x000fe20000000f00 */
[----:B------:R-:W-:-:S04]  /*0d40*/  @P0 IMAD.MOV.U32 R13, RZ, RZ, R6 ;  /* 0x000000ffff0d0224 */ /* 0x000fc800078e0006 */
[----:B------:R-:W-:Y:S02]  /*0d50*/  @P3 IMAD.MOV.U32 R13, RZ, RZ, R5 ;  /* 0x000000ffff0d3224 */ /* 0x000fe400078e0005 */
[--C-:B------:R-:W-:Y:S01]  /*0d60*/  @P3 IMAD.MOV.U32 R24, RZ, RZ, R4.reuse ;  /* 0x000000ffff183224 */ /* 0x100fe200078e0004 */
[----:B------:R-:W-:Y:S01]  /*0d70*/  @P4 MOV R24, R25 ;  /* 0x0000001900184202 */ /* 0x000fe20000000f00 */
[----:B------:R-:W-:Y:S02]  /*0d80*/  @P4 IMAD.MOV.U32 R13, RZ, RZ, R4 ;  /* 0x000000ffff0d4224 */ /* 0x000fe400078e0004 */
[----:B------:R-:W-:Y:S01]  /*0d90*/  @P5 IMAD.MOV.U32 R13, RZ, RZ, R25 ;  /* 0x000000ffff0d5224 */ /* 0x000fe200078e0019 */
[----:B------:R-:W-:Y:S06]  /*0da0*/  @!P6 BRA `(.L_x_5) ;  /* 0x00000000002ce947 */ /* 0x000fec0003800000 */
[----:B------:R-:W-:Y:S01]  /*0db0*/  @P2 IMAD.MOV.U32 R14, RZ, RZ, R9 ;  /* 0x000000ffff0e2224 */ /* 0x000fe200078e0009 */
[----:B------:R-:W-:Y:S01]  /*0dc0*/  LOP3.LUT R12, R12, 0x1f, RZ, 0xc0, !PT ;  /* 0x0000001f0c0c7812 */ /* 0x000fe200078ec0ff */
[----:B------:R-:W-:Y:S01]  /*0dd0*/  @P1 IMAD.MOV.U32 R14, RZ, RZ, R8 ;  /* 0x000000ffff0e1224 */ /* 0x000fe200078e0008 */
[----:B------:R-:W-:Y:S01]  /*0de0*/  @P0 MOV R14, R7 ;  /* 0x00000007000e0202 */ /* 0x000fe20000000f00 */
[----:B------:R-:W-:Y:S01]  /*0df0*/  @P3 IMAD.MOV.U32 R14, RZ, RZ, R6 ;  /* 0x000000ffff0e3224 */ /* 0x000fe200078e0006 */
[----:B------:R-:W-:Y:S01]  /*0e00*/  ISETP.EQ.AND P0, PT, R15, 0x8, PT ;  /* 0x000000080f00780c */ /* 0x000fe20003f02270 */
[----:B------:R-:W-:Y:S01]  /*0e10*/  @P4 IMAD.MOV.U32 R14, RZ, RZ, R5 ;  /* 0x000000ffff0e4224 */ /* 0x000fe200078e0005 */
[----:B------:R-:W-:Y:S01]  /*0e20*/  SHF.L.W.U32.HI R24, R13, R12, R24 ;  /* 0x0000000c0d187219 */ /* 0x000fe20000010e18 */
[----:B------:R-:W-:-:S10]  /*0e30*/  @P5 IMAD.MOV.U32 R14, RZ, RZ, R4 ;  /* 0x000000ffff0e5224 */ /* 0x000fd400078e0004 */
[----:B------:R-:W-:-:S04]  /*0e40*/  @P0 MOV R14, R25 ;  /* 0x00000019000e0202 */ /* 0x000fc80000000f00 */
[----:B------:R-:W-:-:S07]  /*0e50*/  SHF.L.W.U32.HI R13, R14, R12, R13 ;  /* 0x0000000c0e0d7219 */ /* 0x000fce0000010e0d */
.L_x_5:
        /* <DEDUP_REMOVED lines=12> */
[----:B------:R-:W-:-:S03]  /*0f20*/  ISETP.GE.AND P0, PT, R0, RZ, PT ;  /* 0x000000ff0000720c */ /* 0x000fc60003f06270 */
[----:B------:R-:W-:-:S04]  /*0f30*/  IMAD.MOV R0, RZ, RZ, -R25 ;  /* 0x000000ffff007224 */ /* 0x000fc800078e0a19 */
[----:B------:R-:W-:Y:S01]  /*0f40*/  @!P1 IMAD.MOV.U32 R25, RZ, RZ, R0 ;  /* 0x000000ffff199224 */ /* 0x000fe200078e0000 */
[----:B0-----:R-:W-:-:S10]  /*0f50*/  DMUL R14, R12, UR8 ;  /* 0x000000080c0e7c28 */ /* 0x001fd40008000000 */
[----:B------:R-:W0:Y:S02]  /*0f60*/  F2F.F32.F64 R14, R14 ;  /* 0x0000000e000e7310 */ /* 0x000e240000301000 */
[----:B0-----:R-:W-:-:S07]  /*0f70*/  FSEL R24, -R14, R14, !P0 ;  /* 0x0000000e0e187208 */ /* 0x001fce0004000100 */
.L_x_3:
[----:B------:R-:W-:Y:S01]  /*0f80*/  FMUL R13, R24, R24 ;  /* 0x00000018180d7220 */ /* 0x000fe20000400000 */
[C---:B------:R-:W-:Y:S01]  /*0f90*/  LOP3.LUT R0, R25.reuse, 0x1, RZ, 0xc0, !PT ;  /* 0x0000000119007812 */ /* 0x040fe200078ec0ff */
[----:B------:R-:W-:Y:S01]  /*0fa0*/  IMAD.MOV.U32 R12, RZ, RZ, 0x3effffff ;  /* 0x3effffffff0c7424 */ /* 0x000fe200078e00ff */
[----:B------:R-:W-:Y:S01]  /*0fb0*/  LOP3.LUT P1, RZ, R25, 0x2, RZ, 0xc0, !PT ;  /* 0x0000000219ff7812 */ /* 0x000fe2000782c0ff */
[----:B------:R-:W-:Y:S01]  /*0fc0*/  FFMA R2, R13, R2, -0.0013887860113754868507 ;  /* 0xbab607ed0d027423 */ /* 0x000fe20000000002 */
[----:B------:R-:W-:Y:S01]  /*0fd0*/  ISETP.NE.U32.AND P0, PT, R0, 0x1, PT ;  /* 0x000000010000780c */ /* 0x000fe20003f05070 */
[----:B------:R-:W-:Y:S01]  /*0fe0*/  F2I.TRUNC.NTZ R23, R23 ;  /* 0x0000001700177305 */ /* 0x000fe2000020f100 */
[----:B------:R-:W-:Y:S02]  /*0ff0*/  MOV R0, 0x3d2aaabb ;  /* 0x3d2aaabb00007802 */ /* 0x000fe40000000f00 */
[----:B------:R-:W-:Y:S02]  /*1000*/  FSEL R2, R2, -0.00019574658654164522886, !P0 ;  /* 0xb94d415302027808 */ /* 0x000fe40004000000 */
[----:B------:R-:W-:-:S02]  /*1010*/  FSEL R0, R0, 0.0083327032625675201416, !P0 ;  /* 0x3c0885e400007808 */ /* 0x000fc40004000000 */
[----:B------:R-:W-:Y:S02]  /*1020*/  FSEL R24, R24, 1, P0 ;  /* 0x3f80000018187808 */ /* 0x000fe40000000000 */
[----:B------:R-:W-:Y:S01]  /*1030*/  FSEL R25, -R12, -0.16666662693023681641, !P0 ;  /* 0xbe2aaaa80c197808 */ /* 0x000fe20004000100 */
[C---:B------:R-:W-:Y:S02]  /*1040*/  FFMA R0, R13.reuse, R2, R0 ;  /* 0x000000020d007223 */ /* 0x040fe40000000000 */
[C---:B------:R-:W-:Y:S02]  /*1050*/  FFMA R15, R13.reuse, R24, RZ ;  /* 0x000000180d0f7223 */ /* 0x040fe400000000ff */
[----:B------:R-:W-:Y:S01]  /*1060*/  FFMA R0, R13, R0, R25 ;  /* 0x000000000d007223 */ /* 0x000fe20000000019 */
[----:B------:R-:W-:-:S03]  /*1070*/  I2FP.F32.U32 R13, R20 ;  /* 0x00000014000d7245 */ /* 0x000fc60000201000 */
[----:B------:R-:W-:Y:S01]  /*1080*/  FFMA R15, R15, R0, R24 ;  /* 0x000000000f0f7223 */ /* 0x000fe20000000018 */
[----:B------:R-:W-:-:S03]  /*1090*/  IMAD.MOV.U32 R0, RZ, RZ, 0x3f000000 ;  /* 0x3f000000ff007424 */ /* 0x000fc600078e00ff */
[----:B------:R-:W-:-:S04]  /*10a0*/  @P1 FADD R15, RZ, -R15 ;  /* 0x8000000fff0f1221 */ /* 0x000fc80000000000 */
[----:B------:R-:W-:Y:S02]  /*10b0*/  FFMA R15, R22, R15, R13 ;  /* 0x0000000f160f7223 */ /* 0x000fe4000000000d */
[----:B------:R-:W0:Y:S03]  /*10c0*/  LDC.64 R12, c[0x0][0x380] ;  /* 0x0000e000ff0c7b82 */ /* 0x000e260000000a00 */
[----:B------:R-:W-:-:S05]  /*10d0*/  LOP3.LUT R0, R0, 0x80000000, R15, 0xb8, !PT ;  /* 0x8000000000007812 */ /* 0x000fca00078eb80f */
[----:B------:R-:W-:Y:S02]  /*10e0*/  FADD.RZ R22, R15, R0 ;  /* 0x000000000f167221 */ /* 0x000fe4000000c000 */
[----:B------:R-:W1:Y:S04]  /*10f0*/  LDC.64 R14, c[0x0][0x380] ;  /* 0x0000e000ff0e7b82 */ /* 0x000e680000000a00 */
[----:B------:R-:W2:Y:S02]  /*1100*/  F2I.TRUNC.NTZ R22, R22 ;  /* 0x0000001600167305 */ /* 0x000ea4000020f100 */
[----:B--2---:R-:W-:-:S04]  /*1110*/  IMAD R0, R22, 0x4b1, R23 ;  /* 0x000004b116007824 */ /* 0x004fc800078e0217 */
[----:B------:R-:W-:-:S04]  /*1120*/  VIADD R25, R0, 0xfffffb4e ;  /* 0xfffffb4e00197836 */ /* 0x000fc80000000000 */
[----:B0-----:R-:W-:Y:S02]  /*1130*/  IMAD.WIDE R24, R25, 0x4, R12 ;  /* 0x0000000419187825 */ /* 0x001fe400078e020c */
[----:B------:R-:W0:Y:S04]  /*1140*/  LDC.64 R12, c[0x0][0x388] ;  /* 0x0000e200ff0c7b82 */ /* 0x000e280000000a00 */
[----:B------:R-:W2:Y:S01]  /*1150*/  LDG.E R24, desc[UR6][R24.64] ;  /* 0x0000000618187981 */ /* 0x000ea2000c1e1900 */
[----:B------:R-:W-:Y:S02]  /*1160*/  IMAD R2, R16, 0x64, RZ ;  /* 0x0000006410027824 */ /* 0x000fe400078e02ff */
[----:B------:R-:W-:-:S03]  /*1170*/  IMAD R23, R20, 0x4b1, R21 ;  /* 0x000004b114177824 */ /* 0x000fc600078e0215 */
[----:B------:R-:W-:Y:S01]  /*1180*/  IADD3 R0, PT, PT, R2, R17, RZ ;  /* 0x0000001102007210 */ /* 0x000fe20007ffe0ff */
[----:B------:R-:W-:-:S04]  /*1190*/  VIADD R23, R23, 0xfffffb4e ;  /* 0xfffffb4e17177836 */ /* 0x000fc80000000000 */
[----:B-1----:R-:W-:-:S04]  /*11a0*/  IMAD.WIDE.U32 R14, R23, 0x4, R14 ;  /* 0x00000004170e7825 */ /* 0x002fc800078e000e */
[----:B0-----:R-:W-:Y:S01]  /*11b0*/  IMAD.WIDE.U32 R26, R0, 0x4, R12 ;  /* 0x00000004001a7825 */ /* 0x001fe200078e000c */
[----:B--2---:R-:W-:-:S05]  /*11c0*/  I2FP.F32.S32 R29, R24 ;  /* 0x00000018001d7245 */ /* 0x004fca0000201400 */
[----:B------:R0:W-:Y:S04]  /*11d0*/  STG.E desc[UR6][R26.64], R29 ;  /* 0x0000001d1a007986 */ /* 0x0001e8000c101906 */
[----:B------:R-:W2:Y:S01]  /*11e0*/  LDG.E R14, desc[UR6][R14.64] ;  /* 0x000000060e0e7981 */ /* 0x000ea2000c1e1900 */
[----:B------:R-:W-:Y:S01]  /*11f0*/  ISETP.GE.U32.AND P0, PT, R17, 0xf, PT ;  /* 0x0000000f1100780c */ /* 0x000fe20003f06070 */
[----:B------:R-:W-:Y:S02]  /*1200*/  IMAD.MOV.U32 R24, RZ, RZ, RZ ;  /* 0x000000ffff187224 */ /* 0x000fe400078e00ff */
[----:B------:R-:W-:Y:S01]  /*1210*/  IMAD.MOV.U32 R23, RZ, RZ, RZ ;  /* 0x000000ffff177224 */ /* 0x000fe200078e00ff */
[----:B--2---:R-:W-:-:S09]  /*1220*/  I2FP.F32.S32 R22, R14 ;  /* 0x0000000e00167245 */ /* 0x004fd20000201400 */
[----:B0-----:R-:W-:Y:S05]  /*1230*/  @!P0 BRA `(.L_x_6) ;  /* 0x0000000000e48947 */ /* 0x001fea0003800000 */
[----:B------:R-:W-:Y:S01]  /*1240*/  MOV R23, RZ ;  /* 0x000000ff00177202 */ /* 0x000fe20000000f00 */
[----:B------:R-:W-:-:S07]  /*1250*/  IMAD.MOV.U32 R24, RZ, RZ, RZ ;  /* 0x000000ffff187224 */ /* 0x000fce00078e00ff */
.L_x_7:
[----:B------:R-:W-:-:S04]  /*1260*/  IMAD.IADD R15, R2, 0x1, R23 ;  /* 0x00000001020f7824 */ /* 0x000fc800078e0217 */
[----:B------:R-:W-:-:S05]  /*1270*/  IMAD.WIDE.U32 R14, R15, 0x4, R12 ;  /* 0x000000040f0e7825 */ /* 0x000fca00078e000c */
[----:B------:R-:W2:Y:S04]  /*1280*/  LDG.E R25, desc[UR6][R14.64] ;  /* 0x000000060e197981 */ /* 0x000ea8000c1e1900 */
[----:B------:R-:W3:Y:S01]  /*1290*/  LDG.E R29, desc[UR6][R14.64+0xc] ;  /* 0x00000c060e1d7981 */ /* 0x000ee2000c1e1900 */
[----:B--2---:R-:W-:-:S03]  /*12a0*/  FADD R27, -R22, R25 ;  /* 0x00000019161b7221 */ /* 0x004fc60000000100 */
[----:B------:R-:W2:Y:S01]  /*12b0*/  LDG.E R25, desc[UR6][R14.64+0x4] ;  /* 0x000004060e197981 */ /* 0x000ea2000c1e1900 */
[----:B------:R-:W-:-:S03]  /*12c0*/  FFMA R26, R27, R27, R24 ;  /* 0x0000001b1b1a7223 */ /* 0x000fc60000000018 */
[----:B------:R-:W4:Y:S04]  /*12d0*/  LDG.E R24, desc[UR6][R14.64+0x8] ;  /* 0x000008060e187981 */ /* 0x000f28000c1e1900 */
[----:B------:R-:W5:Y:S01]  /*12e0*/  LDG.E R27, desc[UR6][R14.64+0x10] ;  /* 0x000010060e1b7981 */ /* 0x000f62000c1e1900 */
[C---:B---3--:R-:W-:Y:S01]  /*12f0*/  FADD R29, -R22.reuse, R29 ;  /* 0x0000001d161d7221 */ /* 0x048fe20000000100 */
[----:B--2---:R-:W-:-:S04]  /*1300*/  FADD R25, -R22, R25 ;  /* 0x0000001916197221 */ /* 0x004fc80000000100 */
[----:B------:R-:W-:Y:S01]  /*1310*/  FFMA R26, R25, R25, R26 ;  /* 0x00000019191a7223 */ /* 0x000fe2000000001a */
[C---:B----4-:R-:W-:Y:S02]  /*1320*/  FADD R25, -R22.reuse, R24 ;  /* 0x0000001816197221 */ /* 0x050fe40000000100 */
[----:B------:R-:W2:Y:S02]  /*1330*/  LDG.E R24, desc[UR6][R14.64+0x18] ;  /* 0x000018060e187981 */ /* 0x000ea4000c1e1900 */
[----:B------:R-:W-:Y:S02]  /*1340*/  FFMA R26, R25, R25, R26 ;  /* 0x00000019191a7223 */ /* 0x000fe4000000001a */
[----:B------:R-:W3:Y:S01]  /*1350*/  LDG.E R25, desc[UR6][R14.64+0x14] ;  /* 0x000014060e197981 */ /* 0x000ee2000c1e1900 */
[----:B-----5:R-:W-:Y:S01]  /*1360*/  FADD R27, -R22, R27 ;  /* 0x0000001b161b7221 */ /* 0x020fe20000000100 */
[----:B------:R-:W-:Y:S02]  /*1370*/  FFMA R26, R29, R29, R26 ;  /* 0x0000001d1d1a7223 */ /* 0x000fe4000000001a */
[----:B------:R-:W4:Y:S02]  /*1380*/  LDG.E R29, desc[UR6][R14.64+0x1c] ;  /* 0x00001c060e1d7981 */ /* 0x000f24000c1e1900 */
[----:B------:R-:W-:-:S02]  /*1390*/  FFMA R26, R27, R27, R26 ;  /* 0x0000001b1b1a7223 */ /* 0x000fc4000000001a */
[----:B------:R-:W5:Y:S01]  /*13a0*/  LDG.E R27, desc[UR6][R14.64+0x20] ;  /* 0x000020060e1b7981 */ /* 0x000f62000c1e1900 */
[----:B---3--:R-:W-:-:S04]  /*13b0*/  FADD R25, -R22, R25 ;  /* 0x0000001916197221 */ /* 0x008fc80000000100 */
[----:B------:R-:W-:Y:S01]  /*13c0*/  FFMA R26, R25, R25, R26 ;  /* 0x00000019191a7223 */ /* 0x000fe2000000001a */
[C---:B--2---:R-:W-:Y:S01]  /*13d0*/  FADD R25, -R22.reuse, R24 ;  /* 0x0000001816197221 */ /* 0x044fe20000000100 */
[C---:B----4-:R-:W-:Y:S01]  /*13e0*/  FADD R29, -R22.reuse, R29 ;  /* 0x0000001d161d7221 */ /* 0x050fe20000000100 */
        /* <DEDUP_REMOVED lines=11> */
[----:B----4-:R-:W-:-:S03]  /*14a0*/  FADD R29, -R22, R29 ;  /* 0x0000001d161d7221 */ /* 0x010fc60000000100 */
[----:B------:R-:W-:Y:S01]  /*14b0*/  FFMA R26, R25, R25, R26 ;  /* 0x00000019191a7223 */ /* 0x000fe2000000001a */
[----:B-----5:R-:W-:Y:S01]  /*14c0*/  FADD R27, -R22, R27 ;  /* 0x0000001b161b7221 */ /* 0x020fe20000000100 */
[----:B------:R-:W2:Y:S02]  /*14d0*/  LDG.E R25, desc[UR6][R14.64+0x3c] ;  /* 0x00003c060e197981 */ /* 0x000ea4000c1e1900 */
[----:B------:R-:W-:Y:S02]  /*14e0*/  FFMA R26, R29, R29, R26 ;  /* 0x0000001d1d1a7223 */ /* 0x000fe4000000001a */
[----:B------:R-:W3:Y:S02]  /*14f0*/  LDG.E R29, desc[UR6][R14.64+0x34] ;  /* 0x000034060e1d7981 */ /* 0x000ee4000c1e1900 */
[----:B------:R-:W-:Y:S02]  /*1500*/  FFMA R26, R27, R27, R26 ;  /* 0x0000001b1b1a7223 */ /* 0x000fe4000000001a */
[----:B------:R-:W4:Y:S01]  /*1510*/  LDG.E R27, desc[UR6][R14.64+0x38] ;  /* 0x000038060e1b7981 */ /* 0x000f22000c1e1900 */
[----:B------:R-:W-:Y:S01]  /*1520*/  VIADD R23, R23, 0x10 ;  /* 0x0000001017177836 */ /* 0x000fe20000000000 */
[----:B------:R-:W-:-:S04]  /*1530*/  LOP3.LUT R28, R3, 0x7ffffff0, RZ, 0xc0, !PT ;  /* 0x7ffffff0031c7812 */ /* 0x000fc800078ec0ff */
[----:B------:R-:W-:Y:S01]  /*1540*/  ISETP.NE.AND P0, PT, R23, R28, PT ;  /* 0x0000001c1700720c */ /* 0x000fe20003f05270 */
[----:B---3--:R-:W-:-:S04]  /*1550*/  FADD R29, -R22, R29 ;  /* 0x0000001d161d7221 */ /* 0x008fc80000000100 */
[----:B------:R-:W-:Y:S01]  /*1560*/  FFMA R26, R29, R29, R26 ;  /* 0x0000001d1d1a7223 */ /* 0x000fe2000000001a */
[C---:B----4-:R-:W-:Y:S01]  /*1570*/  FADD R27, -R22.reuse, R27 ;  /* 0x0000001b161b7221 */ /* 0x050fe20000000100 */
[----:B--2---:R-:W-:-:S03]  /*1580*/  FADD R25, -R22, R25 ;  /* 0x0000001916197221 */ /* 0x004fc60000000100 */
[----:B------:R-:W-:-:S04]  /*1590*/  FFMA R26, R27, R27, R26 ;  /* 0x0000001b1b1a7223 */ /* 0x000fc8000000001a */
[----:B------:R-:W-:Y:S01]  /*15a0*/  FFMA R24, R25, R25, R26 ;  /* 0x0000001919187223 */ /* 0x000fe2000000001a */
[----:B------:R-:W-:Y:S06]  /*15b0*/  @P0 BRA `(.L_x_7) ;  /* 0xfffffffc00280947 */ /* 0x000fec000383ffff */
[----:B------:R-:W-:-:S07]  /*15c0*/  MOV R23, R28 ;  /* 0x0000001c00177202 */ /* 0x000fce0000000f00 */
.L_x_6:
[----:B------:R-:W-:-:S13]  /*15d0*/  LOP3.LUT P0, RZ, R3, 0xf, RZ, 0xc0, !PT ;  /* 0x0000000f03ff7812 */ /* 0x000fda000780c0ff */
[----:B------:R-:W-:Y:S05]  /*15e0*/  @!P0 BRA `(.L_x_8) ;  /* 0x00000004004c8947 */ /* 0x000fea0003800000 */
[C---:B------:R-:W-:Y:S02]  /*15f0*/  LOP3.LUT R14, R11.reuse, 0xf, RZ, 0xc0, !PT ;  /* 0x0000000f0b0e7812 */ /* 0x040fe400078ec0ff */
[----:B------:R-:W-:-:S03]  /*1600*/  LOP3.LUT P1, RZ, R11, 0x7, RZ, 0xc0, !PT ;  /* 0x000000070bff7812 */ /* 0x000fc6000782c0ff */
[----:B------:R-:W-:-:S05]  /*1610*/  VIADD R14, R14, 0xffffffff ;  /* 0xffffffff0e0e7836 */ /* 0x000fca0000000000 */
[----:B------:R-:W-:-:S13]  /*1620*/  ISETP.GE.U32.AND P0, PT, R14, 0x7, PT ;  /* 0x000000070e00780c */ /* 0x000fda0003f06070 */
[----:B------:R-:W-:Y:S05]  /*1630*/  @!P0 BRA `(.L_x_9) ;  /* 0x0000000000808947 */ /* 0x000fea0003800000 */
[----:B------:R-:W-:Y:S01]  /*1640*/  IMAD.IADD R27, R2, 0x1, R23 ;  /* 0x00000001021b7824 */ /* 0x000fe200078e0217 */
[----:B------:R-:W0:Y:S03]  /*1650*/  LDC.64 R14, c[0x0][0x388] ;  /* 0x0000e200ff0e7b82 */ /* 0x000e260000000a00 */
[----:B------:R-:W-:-:S06]  /*1660*/  IMAD.WIDE.U32 R26, R27, 0x4, R12 ;  /* 0x000000041b1a7825 */ /* 0x000fcc00078e000c */
[----:B------:R-:W2:Y:S02]  /*1670*/  LDG.E R27, desc[UR6][R26.64] ;  /* 0x000000061a1b7981 */ /* 0x000ea4000c1e1900 */
[----:B--2---:R-:W-:-:S04]  /*1680*/  FADD R25, -R22, R27 ;  /* 0x0000001b16197221 */ /* 0x004fc80000000100 */
[----:B------:R-:W-:Y:S01]  /*1690*/  FFMA R24, R25, R25, R24 ;  /* 0x0000001919187223 */ /* 0x000fe20000000018 */
[----:B------:R-:W-:-:S04]  /*16a0*/  IADD3 R25, P0, PT, R2, R23, RZ ;  /* 0x0000001702197210 */ /* 0x000fc80007f1e0ff */
[----:B0-----:R-:W-:Y:S01]  /*16b0*/  LEA R14, P2, R25, R14, 0x2 ;  /* 0x0000000e190e7211 */ /* 0x001fe200078410ff */
[----:B------:R-:W-:-:S05]  /*16c0*/  IMAD.X R28, RZ, RZ, RZ, P0 ;  /* 0x000000ffff1c7224 */ /* 0x000fca00000e06ff */
[----:B------:R-:W-:-:S05]  /*16d0*/  LEA.HI.X R15, R25, R15, R28, 0x2, P2 ;  /* 0x0000000f190f7211 */ /* 0x000fca00010f141c */
[----:B------:R-:W2:Y:S04]  /*16e0*/  LDG.E R27, desc[UR6][R14.64+0x4] ;  /* 0x000004060e1b7981 */ /* 0x000ea8000c1e1900 */
[----:B------:R-:W3:Y:S04]  /*16f0*/  LDG.E R28, desc[UR6][R14.64+0x8] ;  /* 0x000008060e1c7981 */ /* 0x000ee8000c1e1900 */
[----:B------:R-:W4:Y:S04]  /*1700*/  LDG.E R29, desc[UR6][R14.64+0xc] ;  /* 0x00000c060e1d7981 */ /* 0x000f28000c1e1900 */
[----:B------:R-:W5:Y:S01]  /*1710*/  LDG.E R25, desc[UR6][R14.64+0x10] ;  /* 0x000010060e197981 */ /* 0x000f62000c1e1900 */
[----:B--2---:R-:W-:-:S04]  /*1720*/  FADD R27, -R22, R27 ;  /* 0x0000001b161b7221 */ /* 0x004fc80000000100 */
[----:B------:R-:W-:Y:S01]  /*1730*/  FFMA R24, R27, R27, R24 ;  /* 0x0000001b1b187223 */ /* 0x000fe20000000018 */
[C---:B---3--:R-:W-:Y:S01]  /*1740*/  FADD R27, -R22.reuse, R28 ;  /* 0x0000001c161b7221 */ /* 0x048fe20000000100 */
[----:B----4-:R-:W-:-:S03]  /*1750*/  FADD R29, -R22, R29 ;  /* 0x0000001d161d7221 */ /* 0x010fc60000000100 */
[----:B------:R-:W-:Y:S02]  /*1760*/  FFMA R24, R27, R27, R24 ;  /* 0x0000001b1b187223 */ /* 0x000fe40000000018 */
[----:B------:R-:W2:Y:S01]  /*1770*/  LDG.E R27, desc[UR6][R14.64+0x14] ;  /* 0x000014060e1b7981 */ /* 0x000ea2000c1e1900 */
[C---:B-----5:R-:W-:Y:S01]  /*1780*/  FADD R25, -R22.reuse, R25 ;  /* 0x0000001916197221 */ /* 0x060fe20000000100 */
[----:B------:R-:W-:Y:S02]  /*1790*/  FFMA R24, R29, R29, R24 ;  /* 0x0000001d1d187223 */ /* 0x000fe40000000018 */
[----:B------:R-:W3:Y:S02]  /*17a0*/  LDG.E R29, desc[UR6][R14.64+0x1c] ;  /* 0x00001c060e1d7981 */ /* 0x000ee4000c1e1900 */
[----:B------:R-:W-:Y:S02]  /*17b0*/  FFMA R24, R25, R25, R24 ;  /* 0x0000001919187223 */ /* 0x000fe40000000018 */
[----:B------:R-:W4:Y:S01]  /*17c0*/  LDG.E R25, desc[UR6][R14.64+0x18] ;  /* 0x000018060e197981 */ /* 0x000f22000c1e1900 */
[----:B------:R-:W-:Y:S01]  /*17d0*/  IADD3 R23, PT, PT, R23, 0x8, RZ ;  /* 0x0000000817177810 */ /* 0x000fe20007ffe0ff */
[----:B--2---:R-:W-:-:S04]  /*17e0*/  FADD R27, -R22, R27 ;  /* 0x0000001b161b7221 */ /* 0x004fc80000000100 */
[----:B------:R-:W-:Y:S01]  /*17f0*/  FFMA R24, R27, R27, R24 ;  /* 0x0000001b1b187223 */ /* 0x000fe20000000018 */
[C---:B----4-:R-:W-:Y:S01]  /*1800*/  FADD R25, -R22.reuse, R25 ;  /* 0x0000001916197221 */ /* 0x050fe20000000100 */
[----:B---3--:R-:W-:-:S03]  /*1810*/  FADD R29, -R22, R29 ;  /* 0x0000001d161d7221 */ /* 0x008fc60000000100 */
[----:B------:R-:W-:-:S04]  /*1820*/  FFMA R24, R25, R25, R24 ;  /* 0x0000001919187223 */ /* 0x000fc80000000018 */
[----:B------:R-:W-:-:S07]  /*1830*/  FFMA R24, R29, R29, R24 ;  /* 0x0000001d1d187223 */ /* 0x000fce0000000018 */
.L_x_9:
[----:B------:R-:W-:Y:S05]  /*1840*/  @!P1 BRA `(.L_x_8) ;  /* 0x0000000000b49947 */ /* 0x000fea0003800000 */
[----:B------:R-:W-:Y:S02]  /*1850*/  LOP3.LUT R14, R19, 0x7, RZ, 0xc0, !PT ;  /* 0x00000007130e7812 */ /* 0x000fe400078ec0ff */
[----:B------:R-:W-:-:S03]  /*1860*/  ISETP.NE.AND P1, PT, R10, RZ, PT ;  /* 0x000000ff0a00720c */ /* 0x000fc60003f25270 */
        /* <DEDUP_REMOVED lines=15> */
[----:B------:R-:W4:Y:S01]  /*1960*/  LDG.E R28, desc[UR6][R14.64+0xc] ;  /* 0x00000c060e1c7981 */ /* 0x000f22000c1e1900 */
[----:B------:R-:W-:Y:S01]  /*1970*/  IADD3 R23, PT, PT, R23, 0x4, RZ ;  /* 0x0000000417177810 */ /* 0x000fe20007ffe0ff */
[----:B--2---:R-:W-:-:S04]  /*1980*/  FADD R25, -R22, R25 ;  /* 0x0000001916197221 */ /* 0x004fc80000000100 */
[----:B------:R-:W-:Y:S01]  /*1990*/  FFMA R24, R25, R25, R24 ;  /* 0x0000001919187223 */ /* 0x000fe20000000018 */
[C---:B---3--:R-:W-:Y:S01]  /*19a0*/  FADD R29, -R22.reuse, R29 ;  /* 0x0000001d161d7221 */ /* 0x048fe20000000100 */
[----:B----4-:R-:W-:-:S03]  /*19b0*/  FADD R25, -R22, R28 ;  /* 0x0000001c16197221 */ /* 0x010fc60000000100 */
[----:B------:R-:W-:-:S04]  /*19c0*/  FFMA R24, R29, R29, R24 ;  /* 0x0000001d1d187223 */ /* 0x000fc80000000018 */
[----:B------:R-:W-:-:S07]  /*19d0*/  FFMA R24, R25, R25, R24 ;  /* 0x0000001919187223 */ /* 0x000fce0000000018 */
.L_x_10:
[----:B------:R-:W-:Y:S05]  /*19e0*/  @!P1 BRA `(.L_x_8) ;  /* 0x00000000004c9947 */ /* 0x000fea0003800000 */
[----:B------:R-:W-:-:S04]  /*19f0*/  IMAD.IADD R15, R2, 0x1, R23 ;  /* 0x00000001020f7824 */ /* 0x000fc800078e0217 */
[----:B------:R-:W-:-:S06]  /*1a00*/  IMAD.WIDE.U32 R12, R15, 0x4, R12 ;  /* 0x000000040f0c7825 */ /* 0x000fcc00078e000c */
[----:B------:R-:W2:Y:S01]  /*1a10*/  LDG.E R13, desc[UR6][R12.64] ;  /* 0x000000060c0d7981 */ /* 0x000ea2000c1e1900 */
[----:B------:R-:W-:Y:S01]  /*1a20*/  ISETP.NE.AND P0, PT, R10, 0x1, PT ;  /* 0x000000010a00780c */ /* 0x000fe20003f05270 */
[----:B--2---:R-:W-:-:S04]  /*1a30*/  FADD R15, -R22, R13 ;  /* 0x0000000d160f7221 */ /* 0x004fc80000000100 */
[----:B------:R-:W-:-:S08]  /*1a40*/  FFMA R24, R15, R15, R24 ;  /* 0x0000000f0f187223 */ /* 0x000fd00000000018 */
[----:B------:R-:W-:Y:S05]  /*1a50*/  @!P0 BRA `(.L_x_8) ;  /* 0x0000000000308947 */ /* 0x000fea0003800000 */
[----:B------:R-:W0:Y:S01]  /*1a60*/  LDC.64 R12, c[0x0][0x388] ;  /* 0x0000e200ff0c7b82 */ /* 0x000e220000000a00 */
[----:B------:R-:W-:Y:S02]  /*1a70*/  IADD3 R2, P1, PT, R2, R23, RZ ;  /* 0x0000001702027210 */ /* 0x000fe40007f3e0ff */
[----:B------:R-:W-:-:S03]  /*1a80*/  ISETP.NE.AND P0, PT, R10, 0x2, PT ;  /* 0x000000020a00780c */ /* 0x000fc60003f05270 */
[----:B------:R-:W-:Y:S01]  /*1a90*/  IMAD.X R14, RZ, RZ, RZ, P1 ;  /* 0x000000ffff0e7224 */ /* 0x000fe200008e06ff */
[----:B0-----:R-:W-:-:S04]  /*1aa0*/  LEA R12, P1, R2, R12, 0x2 ;  /* 0x0000000c020c7211 */ /* 0x001fc800078210ff */
[----:B------:R-:W-:-:S05]  /*1ab0*/  LEA.HI.X R13, R2, R13, R14, 0x2, P1 ;  /* 0x0000000d020d7211 */ /* 0x000fca00008f140e */
[----:B------:R-:W2:Y:S04]  /*1ac0*/  LDG.E R15, desc[UR6][R12.64+0x4] ;  /* 0x000004060c0f7981 */ /* 0x000ea8000c1e1900 */
[----:B------:R-:W3:Y:S01]  /*1ad0*/  @P0 LDG.E R23, desc[UR6][R12.64+0x8] ;  /* 0x000008060c170981 */ /* 0x000ee2000c1e1900 */
[C---:B--2---:R-:W-:Y:S01]  /*1ae0*/  FADD R15, -R22.reuse, R15 ;  /* 0x0000000f160f7221 */ /* 0x044fe20000000100 */
[----:B---3--:R-:W-:-:S03]  /*1af0*/  @P0 FADD R23, -R22, R23 ;  /* 0x0000001716170221 */ /* 0x008fc60000000100 */
[----:B------:R-:W-:-:S04]  /*1b00*/  FFMA R24, R15, R15, R24 ;  /* 0x0000000f0f187223 */ /* 0x000fc80000000018 */
[----:B------:R-:W-:-:S07]  /*1b10*/  @P0 FFMA R24, R23, R23, R24 ;  /* 0x0000001717180223 */ /* 0x000fce0000000018 */
.L_x_8:
[----:B------:R-:W-:Y:S01]  /*1b20*/  IMAD.SHL.U32 R3, R3, 0x2, RZ ;  /* 0x0000000203037824 */ /* 0x000fe200078e00ff */
[----:B------:R-:W-:Y:S04]  /*1b30*/  BSSY.RECONVERGENT B0, `(.L_x_11) ;  /* 0x000000d000007945 */ /* 0x000fe80003800200 */
[----:B------:R-:W-:-:S04]  /*1b40*/  I2FP.F32.U32 R23, R3 ;  /* 0x0000000300177245 */ /* 0x000fc80000201000 */
[----:B------:R-:W0:Y:S08]  /*1b50*/  MUFU.RCP R3, R23 ;  /* 0x0000001700037308 */ /* 0x000e300000001000 */
[----:B------:R-:W1:Y:S01]  /*1b60*/  FCHK P0, R24, R23 ;  /* 0x0000001718007302 */ /* 0x000e620000000000 */
[----:B0-----:R-:W-:-:S04]  /*1b70*/  FFMA R2, -R23, R3, 1 ;  /* 0x3f80000017027423 */ /* 0x001fc80000000103 */
[----:B------:R-:W-:-:S04]  /*1b80*/  FFMA R3, R3, R2, R3 ;  /* 0x0000000203037223 */ /* 0x000fc80000000003 */
[----:B------:R-:W-:-:S04]  /*1b90*/  FFMA R2, R3, R24, RZ ;  /* 0x0000001803027223 */ /* 0x000fc800000000ff */
[----:B------:R-:W-:-:S04]  /*1ba0*/  FFMA R13, -R23, R2, R24 ;  /* 0x00000002170d7223 */ /* 0x000fc80000000118 */
[----:B------:R-:W-:Y:S01]  /*1bb0*/  FFMA R15, R3, R13, R2 ;  /* 0x0000000d030f7223 */ /* 0x000fe20000000002 */
[----:B-1----:R-:W-:Y:S06]  /*1bc0*/  @!P0 BRA `(.L_x_12) ;  /* 0x00000000000c8947 */ /* 0x002fec0003800000 */
[----:B------:R-:W-:Y:S02]  /*1bd0*/  MOV R3, R23 ;  /* 0x0000001700037202 */ /* 0x000fe40000000f00 */
[----:B------:R-:W-:-:S07]  /*1be0*/  MOV R12, 0x1c00 ;  /* 0x00001c00000c7802 */ /* 0x000fce0000000f00 */
[----:B------:R-:W-:Y:S05]  /*1bf0*/  CALL.REL.NOINC `($__internal_1_$__cuda_sm3x_div_rn_noftz_f32_slowpath) ;  /* 0x0000001c00387944 */ /* 0x000fea0003c00000 */
.L_x_12:
[----:B------:R-:W-:Y:S05]  /*1c00*/  BSYNC.RECONVERGENT B0 ;  /* 0x0000000000007941 */ /* 0x000fea0003800200 */
.L_x_11:
[----:B------:R-:W0:Y:S01]  /*1c10*/  LDC.64 R2, c[0x0][0x390] ;  /* 0x0000e400ff027b82 */ /* 0x000e220000000a00 */
[----:B------:R-:W-:-:S05]  /*1c20*/  VIADD R16, R16, 0x1 ;  /* 0x0000000110107836 */ /* 0x000fca0000000000 */
[----:B------:R-:W-:Y:S01]  /*1c30*/  ISETP.NE.AND P0, PT, R16, 0x48, PT ;  /* 0x000000481000780c */ /* 0x000fe20003f05270 */
[----:B0-----:R-:W-:-:S05]  /*1c40*/  IMAD.WIDE.U32 R12, R0, 0x4, R2 ;  /* 0x00000004000c7825 */ /* 0x001fca00078e0002 */
[----:B------:R1:W-:Y:S07]  /*1c50*/  STG.E desc[UR6][R12.64], R15 ;  /* 0x0000000f0c007986 */ /* 0x0003ee000c101906 */
[----:B------:R-:W-:Y:S05]  /*1c60*/  @P0 BRA `(.L_x_13) ;  /* 0xffffffe4004c0947 */ /* 0x000fea000383ffff */
[C---:B------:R-:W-:Y:S01]  /*1c70*/  IMAD.WIDE.U32 R24, R17.reuse, 0x4, R2 ;  /* 0x0000000411187825 */ /* 0x040fe200078e0002 */
[----:B------:R-:W0:Y:S04]  /*1c80*/  LDC.64 R10, c[0x0][0x398] ;  /* 0x0000e600ff0a7b82 */ /* 0x000e280000000a00 */
[----:B------:R-:W2:Y:S04]  /*1c90*/  LDG.E R0, desc[UR6][R24.64] ;  /* 0x0000000618007981 */ /* 0x000ea8000c1e1900 */
[----:B-1----:R-:W2:Y:S01]  /*1ca0*/  LDG.E R13, desc[UR6][R24.64+0x3840] ;  /* 0x00384006180d7981 */ /* 0x002ea2000c1e1900 */
[----:B0-----:R-:W-:-:S04]  /*1cb0*/  IMAD.WIDE.U32 R22, R17, 0x4, R10 ;  /* 0x0000000411167825 */ /* 0x001fc800078e000a */
[----:B--2---:R-:W-:-:S04]  /*1cc0*/  FADD R0, R0, R13 ;  /* 0x0000000d00007221 */ /* 0x004fc80000000000 */
[----:B------:R-:W-:-:S05]  /*1cd0*/  FMUL R0, R0, 0.5 ;  /* 0x3f00000000007820 */ /* 0x000fca0000400000 */
[----:B------:R0:W-:Y:S04]  /*1ce0*/  STG.E desc[UR6][R22.64], R0 ;  /* 0x0000000016007986 */ /* 0x0001e8000c101906 */
[----:B------:R-:W2:Y:S04]  /*1cf0*/  LDG.E R12, desc[UR6][R24.64+0x190] ;  /* 0x00019006180c7981 */ /* 0x000ea8000c1e1900 */
[----:B------:R-:W2:Y:S02]  /*1d00*/  LDG.E R13, desc[UR6][R24.64+0x39d0] ;  /* 0x0039d006180d7981 */ /* 0x000ea4000c1e1900 */
[----:B--2---:R-:W-:-:S04]  /*1d10*/  FADD R12, R12, R13 ;  /* 0x0000000d0c0c7221 */ /* 0x004fc80000000000 */
[----:B------:R-:W-:-:S05]  /*1d20*/  FMUL R29, R12, 0.5 ;  /* 0x3f0000000c1d7820 */ /* 0x000fca0000400000 */
[----:B------:R-:W-:Y:S04]  /*1d30*/  STG.E desc[UR6][R22.64+0x190], R29 ;  /* 0x0001901d16007986 */ /* 0x000fe8000c101906 */
[----:B------:R-:W2:Y:S04]  /*1d40*/  LDG.E R12, desc[UR6][R24.64+0x320] ;  /* 0x00032006180c7981 */ /* 0x000ea8000c1e1900 */
[----:B------:R-:W2:Y:S02]  /*1d50*/  LDG.E R13, desc[UR6][R24.64+0x3b60] ;  /* 0x003b6006180d7981 */ /* 0x000ea4000c1e1900 */
[----:B--2---:R-:W-:-:S04]  /*1d60*/  FADD R12, R12, R13 ;  /* 0x0000000d0c0c7221 */ /* 0x004fc80000000000 */
[----:B------:R-:W-:-:S05]  /*1d70*/  FMUL R27, R12, 0.5 ;  /* 0x3f0000000c1b7820 */ /* 0x000fca0000400000 */
[----:B------:R-:W-:Y:S04]  /*1d80*/  STG.E desc[UR6][R22.64+0x320], R27 ;  /* 0x0003201b16007986 */ /* 0x000fe8000c101906 */
[----:B------:R-:W2:Y:S04]  /*1d90*/  LDG.E R12, desc[UR6][R24.64+0x4b0] ;  /* 0x0004b006180c7981 */ /* 0x000ea8000c1e1900 */
[----:B------:R-:W2:Y:S01]  /*1da0*/  LDG.E R15, desc[UR6][R24.64+0x3cf0] ;  /* 0x003cf006180f7981 */ /* 0x000ea2000c1e1900 */
[----:B------:R-:W-:Y:S02]  /*1db0*/  VIADD R13, R17, 0x190 ;  /* 0x00000190110d7836 */ /* 0x000fe40000000000 */
[----:B--2---:R-:W-:-:S02]  /*1dc0*/  FADD R12, R12, R15 ;  /* 0x0000000f0c0c7221 */ /* 0x004fc40000000000 */
[----:B------:R-:W-:-:S04]  /*1dd0*/  IMAD.WIDE.U32 R14, R13, 0x4, R2 ;  /* 0x000000040d0e7825 */ /* 0x000fc800078e0002 */
[----:B------:R-:W-:-:S05]  /*1de0*/  FMUL R26, R12, 0.5 ;  /* 0x3f0000000c1a7820 */ /* 0x000fca0000400000 */
[----:B------:R1:W-:Y:S04]  /*1df0*/  STG.E desc[UR6][R22.64+0x4b0], R26 ;  /* 0x0004b01a16007986 */ /* 0x0003e8000c101906 */
[----:B------:R-:W2:Y:S04]  /*1e00*/  LDG.E R12, desc[UR6][R14.64] ;  /* 0x000000060e0c7981 */ /* 0x000ea8000c1e1900 */
[----:B------:R-:W2:Y:S02]  /*1e10*/  LDG.E R16, desc[UR6][R14.64+0x3840] ;  /* 0x003840060e107981 */ /* 0x000ea4000c1e1900 */
[----:B--2---:R-:W-:Y:S01]  /*1e20*/  FADD R16, R12, R16 ;  /* 0x000000100c107221 */ /* 0x004fe20000000000 */
[----:B------:R-:W-:-:S04]  /*1e30*/  IMAD.WIDE.U32 R12, R13, 0x4, R10 ;  /* 0x000000040d0c7825 */ /* 0x000fc800078e000a */
[----:B------:R-:W-:-:S05]  /*1e40*/  FMUL R16, R16, 0.5 ;  /* 0x3f00000010107820 */ /* 0x000fca0000400000 */
[----:B------:R-:W-:Y:S04]  /*1e50*/  STG.E desc[UR6][R12.64], R16 ;  /* 0x000000100c007986 */ /* 0x000fe8000c101906 */
[----:B------:R-:W2:Y:S04]  /*1e60*/  LDG.E R24, desc[UR6][R14.64+0x190] ;  /* 0x000190060e187981 */ /* 0x000ea8000c1e1900 */
[----:B------:R-:W2:Y:S02]  /*1e70*/  LDG.E R25, desc[UR6][R14.64+0x39d0] ;  /* 0x0039d0060e197981 */ /* 0x000ea4000c1e1900 */
[----:B--2---:R-:W-:Y:S01]  /*1e80*/  FADD R25, R24, R25 ;  /* 0x0000001918197221 */ /* 0x004fe20000000000 */
[----:B------:R-:W-:-:S03]  /*1e90*/  FMNMX R24, R0, 3.40282346638528859812e+38, PT ;  /* 0x7f7fffff00187809 */ /* 0x000fc60003800000 */
[----:B0-----:R-:W-:Y:S01]  /*1ea0*/  FMUL R0, R25, 0.5 ;  /* 0x3f00000019007820 */ /* 0x001fe20000400000 */
[----:B------:R-:W-:-:S04]  /*1eb0*/  FSETP.GEU.AND P2, PT, R29, R24, PT ;  /* 0x000000181d00720b */ /* 0x000fc80003f4e000 */
[----:B------:R-:W-:Y:S01]  /*1ec0*/  STG.E desc[UR6][R12.64+0x190], R0 ;  /* 0x000190000c007986 */ /* 0x000fe2000c101906 */
[----:B------:R-:W-:-:S03]  /*1ed0*/  FSEL R24, R29, R24, !P2 ;  /* 0x000000181d187208 */ /* 0x000fc60005000000 */
[----:B-1----:R-:W2:Y:S04]  /*1ee0*/  LDG.E R22, desc[UR6][R14.64+0x320] ;  /* 0x000320060e167981 */ /* 0x002ea8000c1e1900 */
[----:B------:R-:W2:Y:S02]  /*1ef0*/  LDG.E R23, desc[UR6][R14.64+0x3b60] ;  /* 0x003b60060e177981 */ /* 0x000ea4000c1e1900 */
[----:B--2---:R-:W-:-:S04]  /*1f00*/  FADD R22, R22, R23 ;  /* 0x0000001716167221 */ /* 0x004fc80000000000 */
[----:B------:R-:W-:-:S05]  /*1f10*/  FMUL R25, R22, 0.5 ;  /* 0x3f00000016197820 */ /* 0x000fca0000400000 */
[----:B------:R-:W-:Y:S04]  /*1f20*/  STG.E desc[UR6][R12.64+0x320], R25 ;  /* 0x000320190c007986 */ /* 0x000fe8000c101906 */
[----:B------:R-:W2:Y:S04]  /*1f30*/  LDG.E R22, desc[UR6][R14.64+0x4b0] ;  /* 0x0004b0060e167981 */ /* 0x000ea8000c1e1900 */
[----:B------:R-:W2:Y:S01]  /*1f40*/  LDG.E R23, desc[UR6][R14.64+0x3cf0] ;  /* 0x003cf0060e177981 */ /* 0x000ea2000c1e1900 */
[----:B------:R-:W-:Y:S01]  /*1f50*/  VIADD R28, R17, 0x320 ;  /* 0x00000320111c7836 */ /* 0x000fe20000000000 */
[----:B------:R-:W-:-:S04]  /*1f60*/  FSETP.GEU.AND P3, PT, R27, R24, PT ;  /* 0x000000181b00720b */ /* 0x000fc80003f6e000 */
[----:B------:R-:W-:Y:S01]  /*1f70*/  FSEL R27, R27, R24, !P3 ;  /* 0x000000181b1b7208 */ /* 0x000fe20005800000 */
[----:B--2---:R-:W-:-:S04]  /*1f80*/  FADD R22, R22, R23 ;  /* 0x0000001716167221 */ /* 0x004fc80000000000 */
[----:B------:R-:W-:Y:S01]  /*1f90*/  FMUL R29, R22, 0.5 ;  /* 0x3f000000161d7820 */ /* 0x000fe20000400000 */
[----:B------:R-:W-:-:S04]  /*1fa0*/  IMAD.WIDE.U32 R22, R28, 0x4, R2 ;  /* 0x000000041c167825 */ /* 0x000fc800078e0002 */
[----:B------:R0:W-:Y:S04]  /*1fb0*/  STG.E desc[UR6][R12.64+0x4b0], R29 ;  /* 0x0004b01d0c007986 */ /* 0x0001e8000c101906 */
[----:B------:R-:W2:Y:S04]  /*1fc0*/  LDG.E R24, desc[UR6][R22.64] ;  /* 0x0000000616187981 */ /* 0x000ea8000c1e1900 */
[----:B0-----:R-:W2:Y:S01]  /*1fd0*/  LDG.E R13, desc[UR6][R22.64+0x3840] ;  /* 0x00384006160d7981 */ /* 0x001ea2000c1e1900 */
[----:B------:R-:W-:-:S04]  /*1fe0*/  FSETP.GEU.AND P4, PT, R26, R27, PT ;  /* 0x0000001b1a00720b */ /* 0x000fc80003f8e000 */
[----:B------:R-:W-:-:S04]  /*1ff0*/  FSEL R27, R26, R27, !P4 ;  /* 0x0000001b1a1b7208 */ /* 0x000fc80006000000 */
[----:B------:R-:W-:-:S04]  /*2000*/  FSETP.GEU.AND P5, PT, R16, R27, PT ;  /* 0x0000001b1000720b */ /* 0x000fc80003fae000 */
[----:B------:R-:W-:Y:S01]  /*2010*/  FSEL R27, R16, R27, !P5 ;  /* 0x0000001b101b7208 */ /* 0x000fe20006800000 */
[----:B--2---:R-:W-:Y:S01]  /*2020*/  FADD R24, R24, R13 ;  /* 0x0000000d18187221 */ /* 0x004fe20000000000 */
[----:B------:R-:W-:-:S04]  /*2030*/  IMAD.WIDE.U32 R12, R28, 0x4, R10 ;  /* 0x000000041c0c7825 */ /* 0x000fc800078e000a */
[----:B------:R-:W-:-:S05]  /*2040*/  FMUL R24, R24, 0.5 ;  /* 0x3f00000018187820 */ /* 0x000fca0000400000 */
[----:B------:R-:W-:Y:S04]  /*2050*/  STG.E desc[UR6][R12.64], R24 ;  /* 0x000000180c007986 */ /* 0x000fe8000c101906 */
[----:B------:R-:W2:Y:S04]  /*2060*/  LDG.E R14, desc[UR6][R22.64+0x190] ;  /* 0x00019006160e7981 */ /* 0x000ea8000c1e1900 */
[----:B------:R-:W2:Y:S01]  /*2070*/  LDG.E R15, desc[UR6][R22.64+0x39d0] ;  /* 0x0039d006160f7981 */ /* 0x000ea2000c1e1900 */
[----:B------:R-:W-:-:S04]  /*2080*/  FSETP.GEU.AND P6, PT, R0, R27, PT ;  /* 0x0000001b0000720b */ /* 0x000fc80003fce000 */
[----:B------:R-:W-:Y:S01]  /*2090*/  FSEL R28, R0, R27, !P6 ;  /* 0x0000001b001c7208 */ /* 0x000fe20007000000 */
        /* <DEDUP_REMOVED lines=10> */
[----:B------:R-:W-:Y:S02]  /*2140*/  IADD3 R26, PT, PT, R17, 0x4b0, RZ ;  /* 0x000004b0111a7810 */ /* 0x000fe40007ffe0ff */
        /* <DEDUP_REMOVED lines=8> */
[----:B------:R-:W-:Y:S02]  /*21d0*/  FSETP.GEU.AND P1, PT, R29, R28, PT ;  /* 0x0000001c1d00720b */ /* 0x000fe40003f2e000 */
[----:B------:R-:W-:-:S02]  /*21e0*/  SEL R22, RZ, 0x1, P2 ;  /* 0x00000001ff167807 */ /* 0x000fc40001000000 */
[----:B------:R-:W-:Y:S02]  /*21f0*/  FSEL R23, R29, R28, !P1 ;  /* 0x0000001c1d177208 */ /* 0x000fe40004800000 */
[----:B------:R-:W-:Y:S02]  /*2200*/  SEL R22, R22, 0x2, P3 ;  /* 0x0000000216167807 */ /* 0x000fe40001800000 */
[----:B------:R-:W-:-:S04]  /*2210*/  FSETP.GEU.AND P2, PT, R24, R23, PT ;  /* 0x000000171800720b */ /* 0x000fc80003f4e000 */
[----:B------:R-:W-:-:S04]  /*2220*/  FSEL R23, R24, R23, !P2 ;  /* 0x0000001718177208 */ /* 0x000fc80005000000 */
[----:B------:R-:W-:-:S04]  /*2230*/  FSETP.GEU.AND P3, PT, R16, R23, PT ;  /* 0x000000171000720b */ /* 0x000fc80003f6e000 */
[----:B------:R-:W-:Y:S01]  /*2240*/  FSEL R23, R16, R23, !P3 ;  /* 0x0000001710177208 */ /* 0x000fe20005800000 */
[----:B--2---:R-:W-:-:S04]  /*2250*/  FADD R12, R25, R12 ;  /* 0x0000000c190c7221 */ /* 0x004fc80000000000 */
[----:B------:R-:W-:Y:S01]  /*2260*/  FMUL R24, R12, 0.5 ;  /* 0x3f0000000c187820 */ /* 0x000fe20000400000 */
[----:B------:R-:W-:-:S05]  /*2270*/  IMAD.WIDE.U32 R12, R26, 0x4, R10 ;  /* 0x000000041a0c7825 */ /* 0x000fca00078e000a */
[----:B------:R-:W-:Y:S04]  /*2280*/  STG.E desc[UR6][R12.64], R24 ;  /* 0x000000180c007986 */ /* 0x000fe8000c101906 */
[----:B------:R-:W2:Y:S04]  /*2290*/  LDG.E R16, desc[UR6][R14.64+0x190] ;  /* 0x000190060e107981 */ /* 0x000ea8000c1e1900 */
[----:B------:R-:W2:Y:S01]  /*22a0*/  LDG.E R25, desc[UR6][R14.64+0x39d0] ;  /* 0x0039d0060e197981 */ /* 0x000ea2000c1e1900 */
[----:B------:R-:W-:Y:S02]  /*22b0*/  SEL R22, R22, 0x3, P4 ;  /* 0x0000000316167807 */ /* 0x000fe40002000000 */
        /* <DEDUP_REMOVED lines=12> */
[----:B------:R-:W-:Y:S02]  /*2380*/  SEL R28, R22, 0x4, P5 ;  /* 0x00000004161c7807 */ /* 0x000fe40002800000 */
[----:B------:R-:W-:-:S04]  /*2390*/  FSETP.GEU.AND P5, PT, R27, R26, PT ;  /* 0x0000001a1b00720b */ /* 0x000fc80003fae000 */
[----:B------:R-:W-:Y:S01]  /*23a0*/  FSEL R27, R27, R26, !P5 ;  /* 0x0000001a1b1b7208 */ /* 0x000fe20006800000 */
[----:B--2---:R-:W-:-:S04]  /*23b0*/  FADD R0, R0, R23 ;  /* 0x0000001700007221 */ /* 0x004fc80000000000 */
[----:B------:R-:W-:Y:S01]  /*23c0*/  FMUL R25, R0, 0.5 ;  /* 0x3f00000000197820 */ /* 0x000fe20000400000 */
[----:B------:R-:W-:-:S04]  /*23d0*/  VIADD R0, R17, 0x640 ;  /* 0x0000064011007836 */ /* 0x000fc80000000000 */
[----:B------:R-:W-:Y:S01]  /*23e0*/  IMAD.WIDE.U32 R22, R0, 0x4, R2 ;  /* 0x0000000400167825 */ /* 0x000fe200078e0002 */
[----:B------:R0:W-:Y:S04]  /*23f0*/  STG.E desc[UR6][R12.64+0x4b0], R25 ;  /* 0x0004b0190c007986 */ /* 0x0001e8000c101906 */
[----:B------:R-:W2:Y:S04]  /*2400*/  LDG.E R26, desc[UR6][R22.64] ;  /* 0x00000006161a7981 */ /* 0x000ea8000c1e1900 */
[----:B0-----:R-:W2:Y:S01]  /*2410*/  LDG.E R13, desc[UR6][R22.64+0x3840] ;  /* 0x00384006160d7981 */ /* 0x001ea2000c1e1900 */
[----:B------:R-:W-:-:S02]  /*2420*/  SEL R14, R28, 0x5, P6 ;  /* 0x000000051c0e7807 */ /* 0x000fc40003000000 */
[-C--:B------:R-:W-:Y:S02]  /*2430*/  FSETP.GEU.AND P6, PT, R24, R27.reuse, PT ;  /* 0x0000001b1800720b */ /* 0x080fe40003fce000 */
[----:B------:R-:W-:Y:S02]  /*2440*/  SEL R14, R14, 0x6, P0 ;  /* 0x000000060e0e7807 */ /* 0x000fe40000000000 */
        /* <DEDUP_REMOVED lines=25> */
[----:B--2---:R-:W-:Y:S01]  /*25e0*/  FADD R15, R15, R26 ;  /* 0x0000001a0f0f7221 */ /* 0x004fe20000000000 */
[----:B------:R-:W-:-:S03]  /*25f0*/  VIADD R26, R17, 0x7d0 ;  /* 0x000007d0111a7836 */ /* 0x000fc60000000000 */
[----:B------:R-:W-:Y:S01]  /*2600*/  FMUL R27, R15, 0.5 ;  /* 0x3f0000000f1b7820 */ /* 0x000fe20000400000 */
[----:B------:R-:W-:-:S04]  /*2610*/  IMAD.WIDE.U32 R14, R26, 0x4, R2 ;  /* 0x000000041a0e7825 */ /* 0x000fc800078e0002 */
[----:B------:R0:W-:Y:S04]  /*2620*/  STG.E desc[UR6][R12.64+0x4b0], R27 ;  /* 0x0004b01b0c007986 */ /* 0x0001e8000c101906 */
[----:B------:R-:W2:Y:S04]  /*2630*/  LDG.E R16, desc[UR6][R14.64] ;  /* 0x000000060e107981 */ /* 0x000ea8000c1e1900 */
[----:B0-----:R-:W2:Y:S01]  /*2640*/  LDG.E R13, desc[UR6][R14.64+0x3840] ;  /* 0x003840060e0d7981 */ /* 0x001ea2000c1e1900 */
[----:B------:R-:W-:Y:S02]  /*2650*/  SEL R22, R28, 0x9, P3 ;  /* 0x000000091c167807 */ /* 0x000fe40001800000 */
[----:B------:R-:W-:-:S02]  /*2660*/  FSETP.GEU.AND P3, PT, R24, R25, PT ;  /* 0x000000191800720b */ /* 0x000fc40003f6e000 */
[----:B------:R-:W-:Y:S02]  /*2670*/  SEL R22, R22, 0xa, P4 ;  /* 0x0000000a16167807 */ /* 0x000fe40002000000 */
[----:B------:R-:W-:-:S04]  /*2680*/  FSEL R23, R24, R25, !P3 ;  /* 0x0000001918177208 */ /* 0x000fc80005800000 */
[-C--:B------:R-:W-:Y:S01]  /*2690*/  FSETP.GEU.AND P4, PT, R0, R23.reuse, PT ;  /* 0x000000170000720b */ /* 0x080fe20003f8e000 */
[----:B--2---:R-:W-:Y:S01]  /*26a0*/  FADD R16, R16, R13 ;  /* 0x0000000d10107221 */ /* 0x004fe20000000000 */
[----:B------:R-:W-:Y:S02]  /*26b0*/  IMAD.WIDE.U32 R12, R26, 0x4, R10 ;  /* 0x000000041a0c7825 */ /* 0x000fe400078e000a */
[----:B------:R-:W-:Y:S02]  /*26c0*/  FSEL R26, R0, R23, !P4 ;  /* 0x00000017001a7208 */ /* 0x000fe40006000000 */
        /* <DEDUP_REMOVED lines=56> */
[----:B------:R-:W-:-:S03]  /*2a50*/  IADD3 R24, PT, PT, R17, 0xaf0, RZ ;  /* 0x00000af011187810 */ /* 0x000fc60007ffe0ff */
[----:B------:R-:W-:Y:S02]  /*2a60*/  FMUL R27, R15, 0.5 ;  /* 0x3f0000000f1b7820 */ /* 0x000fe40000400000 */
[----:B------:R-:W-:-:S03]  /*2a70*/  IMAD.WIDE.U32 R14, R24, 0x4, R2 ;  /* 0x00000004180e7825 */ /* 0x000fc600078e0002 */
[----:B------:R0:W-:Y:S04]  /*2a80*/  STG.E desc[UR6][R12.64+0x4b0], R27 ;  /* 0x0004b01b0c007986 */ /* 0x0001e8000c101906 */
[----:B------:R-:W2:Y:S04]  /*2a90*/  LDG.E R26, desc[UR6][R14.64] ;  /* 0x000000060e1a7981 */ /* 0x000ea8000c1e1900 */
[----:B------:R-:W2:Y:S01]  /*2aa0*/  LDG.E R23, desc[UR6][R14.64+0x3840] ;  /* 0x003840060e177981 */ /* 0x000ea2000c1e1900 */
[----:B------:R-:W-:Y:S02]  /*2ab0*/  SEL R28, R28, 0x11, P4 ;  /* 0x000000111c1c7807 */ /* 0x000fe40002000000 */
[----:B------:R-:W-:Y:S01]  /*2ac0*/  FSETP.GEU.AND P4, PT, R16, R25, PT ;  /* 0x000000191000720b */ /* 0x000fe20003f8e000 */
[----:B0-----:R-:W-:-:S03]  /*2ad0*/  IMAD.WIDE.U32 R12, R24, 0x4, R10 ;  /* 0x00000004180c7825 */ /* 0x001fc600078e000a */
[----:B------:R-:W-:Y:S02]  /*2ae0*/  FSEL R25, R16, R25, !P4 ;  /* 0x0000001910197208 */ /* 0x000fe40006000000 */
[----:B------:R-:W-:Y:S02]  /*2af0*/  SEL R16, R28, 0x12, P5 ;  /* 0x000000121c107807 */ /* 0x000fe40002800000 */
[----:B------:R-:W-:-:S04]  /*2b00*/  FSETP.GEU.AND P5, PT, R0, R25, PT ;  /* 0x000000190000720b */ /* 0x000fc80003fae000 */
[----:B------:R-:W-:Y:S01]  /*2b10*/  FSEL R0, R0, R25, !P5 ;  /* 0x0000001900007208 */ /* 0x000fe20006800000 */
        /* <DEDUP_REMOVED lines=17> */
[----:B------:R-:W2:Y:S02]  /*2c30*/  LDG.E R24, desc[UR6][R14.64+0x3cf0] ;  /* 0x003cf0060e187981 */ /* 0x000ea4000c1e1900 */
[----:B--2---:R-:W-:Y:S01]  /*2c40*/  FADD R22, R22, R24 ;  /* 0x0000001816167221 */ /* 0x004fe20000000000 */
[----:B------:R-:W-:-:S03]  /*2c50*/  VIADD R24, R17, 0xc80 ;  /* 0x00000c8011187836 */ /* 0x000fc60000000000 */
[----:B------:R-:W-:Y:S01]  /*2c60*/  FMUL R22, R22, 0.5 ;  /* 0x3f00000016167820 */ /* 0x000fe20000400000 */
[----:B------:R-:W-:-:S04]  /*2c70*/  IMAD.WIDE.U32 R2, R24, 0x4, R2 ;  /* 0x0000000418027825 */ /* 0x000fc800078e0002 */
[----:B------:R0:W-:Y:S04]  /*2c80*/  STG.E desc[UR6][R12.64+0x4b0], R22 ;  /* 0x0004b0160c007986 */ /* 0x0001e8000c101906 */
[----:B------:R-:W2:Y:S04]  /*2c90*/  LDG.E R26, desc[UR6][R2.64] ;  /* 0x00000006021a7981 */ /* 0x000ea8000c1e1900 */
[----:B------:R-:W2:Y:S01]  /*2ca0*/  LDG.E R28, desc[UR6][R2.64+0x3840] ;  /* 0x00384006021c7981 */ /* 0x000ea2000c1e1900 */
[----:B------:R-:W-:-:S04]  /*2cb0*/  IMAD.WIDE.U32 R14, R24, 0x4, R10 ;  /* 0x00000004180e7825 */ /* 0x000fc800078e000a */
[----:B--2---:R-:W-:Y:S01]  /*2cc0*/  FADD R28, R26, R28 ;  /* 0x0000001c1a1c7221 */ /* 0x004fe20000000000 */
[----:B------:R-:W-:Y:S02]  /*2cd0*/  SEL R26, R16, 0x14, P0 ;  /* 0x00000014101a7807 */ /* 0x000fe40000000000 */
[----:B------:R-:W-:Y:S01]  /*2ce0*/  FSETP.GEU.AND P0, PT, R27, R0, PT ;  /* 0x000000001b00720b */ /* 0x000fe20003f0e000 */
[----:B------:R-:W-:-:S03]  /*2cf0*/  FMUL R16, R28, 0.5 ;  /* 0x3f0000001c107820 */ /* 0x000fc60000400000 */
[----:B------:R-:W-:Y:S02]  /*2d00*/  FSEL R24, R27, R0, !P0 ;  /* 0x000000001b187208 */ /* 0x000fe40004000000 */
[----:B------:R1:W-:Y:S04]  /*2d10*/  STG.E desc[UR6][R14.64], R16 ;  /* 0x000000100e007986 */ /* 0x0003e8000c101906 */
[----:B------:R-:W2:Y:S04]  /*2d20*/  LDG.E R0, desc[UR6][R2.64+0x190] ;  /* 0x0001900602007981 */ /* 0x000ea8000c1e1900 */
[----:B0-----:R-:W2:Y:S01]  /*2d30*/  LDG.E R13, desc[UR6][R2.64+0x39d0] ;  /* 0x0039d006020d7981 */ /* 0x001ea2000c1e1900 */
[----:B------:R-:W-:-:S02]  /*2d40*/  SEL R26, R26, 0x15, P1 ;  /* 0x000000151a1a7807 */ /* 0x000fc40000800000 */
[----:B------:R-:W-:Y:S01]  /*2d50*/  FSETP.GEU.AND P1, PT, R23, R24, PT ;  /* 0x000000181700720b */ /* 0x000fe20003f2e000 */
[----:B--2---:R-:W-:-:S04]  /*2d60*/  FADD R0, R0, R13 ;  /* 0x0000000d00007221 */ /* 0x004fc80000000000 */
[----:B------:R-:W-:Y:S01]  /*2d70*/  FMUL R27, R0, 0.5 ;  /* 0x3f000000001b7820 */ /* 0x000fe20000400000 */
[----:B------:R-:W-:-:S04]  /*2d80*/  FSEL R0, R23, R24, !P1 ;  /* 0x0000001817007208 */ /* 0x000fc80004800000 */
[----:B------:R2:W-:Y:S04]  /*2d90*/  STG.E desc[UR6][R14.64+0x190], R27 ;  /* 0x0001901b0e007986 */ /* 0x0005e8000c101906 */
[----:B------:R-:W3:Y:S04]  /*2da0*/  LDG.E R12, desc[UR6][R2.64+0x320] ;  /* 0x00032006020c7981 */ /* 0x000ee8000c1e1900 */
[----:B------:R-:W3:Y:S01]  /*2db0*/  LDG.E R13, desc[UR6][R2.64+0x3b60] ;  /* 0x003b6006020d7981 */ /* 0x000ee2000c1e1900 */
[----:B------:R-:W-:Y:S02]  /*2dc0*/  SEL R26, R26, 0x16, P2 ;  /* 0x000000161a1a7807 */ /* 0x000fe40001000000 */
[----:B------:R-:W-:-:S02]  /*2dd0*/  FSETP.GEU.AND P2, PT, R25, R0, PT ;  /* 0x000000001900720b */ /* 0x000fc40003f4e000 */
[----:B------:R-:W-:Y:S01]  /*2de0*/  SEL R26, R26, 0x17, P3 ;  /* 0x000000171a1a7807 */ /* 0x000fe20001800000 */
[----:B---3--:R-:W-:-:S04]  /*2df0*/  FADD R13, R12, R13 ;  /* 0x0000000d0c0d7221 */ /* 0x008fc80000000000 */
[----:B------:R-:W-:-:S05]  /*2e00*/  FMUL R13, R13, 0.5 ;  /* 0x3f0000000d0d7820 */ /* 0x000fca0000400000 */
[----:B------:R2:W-:Y:S04]  /*2e10*/  STG.E desc[UR6][R14.64+0x320], R13 ;  /* 0x0003200d0e007986 */ /* 0x0005e8000c101906 */
[----:B------:R-:W3:Y:S04]  /*2e20*/  LDG.E R12, desc[UR6][R2.64+0x4b0] ;  /* 0x0004b006020c7981 */ /* 0x000ee8000c1e1900 */
[----:B------:R-:W3:Y:S01]  /*2e30*/  LDG.E R23, desc[UR6][R2.64+0x3cf0] ;  /* 0x003cf00602177981 */ /* 0x000ee2000c1e1900 */
[----:B------:R-:W-:Y:S02]  /*2e40*/  FSEL R0, R25, R0, !P2 ;  /* 0x0000000019007208 */ /* 0x000fe40005000000 */
[----:B------:R-:W-:-:S02]  /*2e50*/  SEL R26, R26, 0x18, P4 ;  /* 0x000000181a1a7807 */ /* 0x000fc40002000000 */
[CC--:B------:R-:W-:Y:S02]  /*2e60*/  FSETP.GEU.AND P3, PT, R29.reuse, R0.reuse, PT ;  /* 0x000000001d00720b */ /* 0x0c0fe40003f6e000 */
[----:B------:R-:W-:Y:S02]  /*2e70*/  SEL R26, R26, 0x19, P5 ;  /* 0x000000191a1a7807 */ /* 0x000fe40002800000 */
[----:B------:R-:W-:Y:S02]  /*2e80*/  FSEL R29, R29, R0, !P3 ;  /* 0x000000001d1d7208 */ /* 0x000fe40005800000 */
[----:B------:R-:W-:Y:S02]  /*2e90*/  SEL R26, R26, 0x1a, P6 ;  /* 0x0000001a1a1a7807 */ /* 0x000fe40003000000 */
[----:B------:R-:W-:Y:S02]  /*2ea0*/  FSETP.GEU.AND P4, PT, R22, R29, PT ;  /* 0x0000001d1600720b */ /* 0x000fe40003f8e000 */
[----:B------:R-:W-:-:S02]  /*2eb0*/  SEL R26, R26, 0x1b, P0 ;  /* 0x0000001b1a1a7807 */ /* 0x000fc40000000000 */
[----:B------:R-:W-:Y:S02]  /*2ec0*/  FSEL R29, R22, R29, !P4 ;  /* 0x0000001d161d7208 */ /* 0x000fe40006000000 */
[----:B------:R-:W-:Y:S02]  /*2ed0*/  SEL R26, R26, 0x1c, P1 ;  /* 0x0000001c1a1a7807 */ /* 0x000fe40000800000 */
[-C--:B------:R-:W-:Y:S02]  /*2ee0*/  FSETP.GEU.AND P0, PT, R16, R29.reuse, PT ;  /* 0x0000001d1000720b */ /* 0x080fe40003f0e000 */
[----:B------:R-:W-:Y:S02]  /*2ef0*/  SEL R26, R26, 0x1d, P2 ;  /* 0x0000001d1a1a7807 */ /* 0x000fe40001000000 */
[----:B-1----:R-:W-:Y:S02]  /*2f00*/  FSEL R16, R16, R29, !P0 ;  /* 0x0000001d10107208 */ /* 0x002fe40004000000 */
        /* <DEDUP_REMOVED lines=8> */
[----:B------:R-:W-:Y:S01]  /*2f90*/  SEL R0, R0, 0x22, P0 ;  /* 0x0000002200007807 */ /* 0x000fe20000000000 */
[----:B---3--:R-:W-:-:S04]  /*2fa0*/  FADD R3, R12, R23 ;  /* 0x000000170c037221 */ /* 0x008fc80000000000 */
[----:B------:R-:W-:-:S05]  /*2fb0*/  FMUL R3, R3, 0.5 ;  /* 0x3f00000003037820 */ /* 0x000fca0000400000 */
[----:B------:R2:W-:Y:S01]  /*2fc0*/  STG.E desc[UR6][R14.64+0x4b0], R3 ;  /* 0x0004b0030e007986 */ /* 0x0005e2000c101906 */
[----:B------:R-:W-:Y:S05]  /*2fd0*/  BRA.U UP2, `(.L_x_14) ;  /* 0xffffffd102507547 */ /* 0x000fea000b83ffff */
[----:B------:R-:W-:-:S04]  /*2fe0*/  FSETP.GEU.AND P1, PT, R3, R16, PT ;  /* 0x000000100300720b */ /* 0x000fc80003f2e000 */
[----:B------:R-:W-:-:S04]  /*2ff0*/  SEL R0, R0, 0x23, P1 ;  /* 0x0000002300007807 */ /* 0x000fc80000800000 */
[C---:B------:R-:W-:Y:S01]  /*3000*/  ISETP.GT.U32.AND P0, PT, R0.reuse, 0x11, PT ;  /* 0x000000110000780c */ /* 0x040fe20003f04070 */
[----:B------:R-:W-:-:S12]  /*3010*/  IMAD R17, R0, 0x64, R17 ;  /* 0x0000006400117824 */ /* 0x000fd800078e0211 */
[----:B------:R-:W-:-:S05]  /*3020*/  @!P0 IMAD.WIDE.U32 R4, R17, 0x4, R10 ;  /* 0x0000000411048825 */ /* 0x000fca00078e000a */
[----:B------:R-:W3:Y:S01]  /*3030*/  @!P0 LDG.E R24, desc[UR6][R4.64+0x1c20] ;  /* 0x001c200604188981 */ /* 0x000ee2000c1e1900 */
[----:B------:R-:W-:-:S04]  /*3040*/  @P0 VIADD R17, R17, 0xfffff8f8 ;  /* 0xfffff8f811110836 */ /* 0x000fc80000000000 */
[----:B------:R-:W-:-:S05]  /*3050*/  @P0 IMAD.WIDE R10, R17, 0x4, R10 ;  /* 0x00000004110a0825 */ /* 0x000fca00078e020a */
[----:B------:R-:W3:Y:S01]  /*3060*/  @P0 LDG.E R24, desc[UR6][R10.64] ;  /* 0x000000060a180981 */ /* 0x000ee2000c1e1900 */
[----:B--2---:R-:W-:Y:S02]  /*3070*/  FSEL R3, R3, R16, !P1 ;  /* 0x0000001003037208 */ /* 0x004fe40004800000 */
[C---:B---3--:R-:W-:Y:S02]  /*3080*/  FSETP.GT.AND P0, PT, R24.reuse, RZ, PT ;  /* 0x000000ff1800720b */ /* 0x048fe40003f04000 */
[C---:B------:R-:W-:Y:S02]  /*3090*/  FSETP.GEU.AND P1, PT, R24.reuse, 1, PT ;  /* 0x3f8000001800780b */ /* 0x040fe40003f2e000 */
[----:B------:R-:W-:Y:S02]  /*30a0*/  FSEL R2, R24, 1, P0 ;  /* 0x3f80000018027808 */ /* 0x000fe40000000000 */
[----:B------:R-:W-:Y:S02]  /*30b0*/  FSETP.NEU.AND P0, PT, R3, RZ, PT ;  /* 0x000000ff0300720b */ /* 0x000fe40003f0d000 */
[----:B------:R-:W-:-:S04]  /*30c0*/  FSEL R2, R2, 1, !P1 ;  /* 0x3f80000002027808 */ /* 0x000fc80004800000 */
[----:B------:R-:W-:Y:S02]  /*30d0*/  FSEL R7, R2, R3, !P0 ;  /* 0x0000000302077208 */ /* 0x000fe40004000000 */
[C---:B------:R-:W-:Y:S02]  /*30e0*/  FSETP.NEU.AND P0, PT, R24.reuse, RZ, PT ;  /* 0x000000ff1800720b */ /* 0x040fe40003f0d000 */
[----:B------:R-:W0:Y:S02]  /*30f0*/  MUFU.RCP R2, R7 ;  /* 0x0000000700027308 */ /* 0x000e240000001000 */
[----:B------:R-:W-:-:S08]  /*3100*/  FSEL R24, R24, 1, P0 ;  /* 0x3f80000018187808 */ /* 0x000fd00000000000 */
[----:B------:R-:W1:Y:S01]  /*3110*/  FCHK P0, R24, R7 ;  /* 0x0000000718007302 */ /* 0x000e620000000000 */
[----:B0-----:R-:W-:-:S04]  /*3120*/  FFMA R3, -R7, R2, 1 ;  /* 0x3f80000007037423 */ /* 0x001fc80000000102 */
[----:B------:R-:W-:-:S04]  /*3130*/  FFMA R3, R2, R3, R2 ;  /* 0x0000000302037223 */ /* 0x000fc80000000002 */
[----:B------:R-:W-:-:S04]  /*3140*/  FFMA R2, R24, R3, RZ ;  /* 0x0000000318027223 */ /* 0x000fc800000000ff */
[----:B------:R-:W-:-:S04]  /*3150*/  FFMA R4, -R7, R2, R24 ;  /* 0x0000000207047223 */ /* 0x000fc80000000118 */
[----:B------:R-:W-:Y:S01]  /*3160*/  FFMA R5, R3, R4, R2 ;  /* 0x0000000403057223 */ /* 0x000fe20000000002 */
[----:B-1----:R-:W-:Y:S06]  /*3170*/  @!P0 BRA `(.L_x_15) ;  /* 0x0000000000108947 */ /* 0x002fec0003800000 */
[----:B------:R-:W-:Y:S01]  /*3180*/  IMAD.MOV.U32 R3, RZ, RZ, R7 ;  /* 0x000000ffff037224 */ /* 0x000fe200078e0007 */
[----:B------:R-:W-:-:S07]  /*3190*/  MOV R12, 0x31b0 ;  /* 0x000031b0000c7802 */ /* 0x000fce0000000f00 */
[----:B------:R-:W-:Y:S05]  /*31a0*/  CALL.REL.NOINC `($__internal_1_$__cuda_sm3x_div_rn_noftz_f32_slowpath) ;  /* 0x0000000400cc7944 */ /* 0x000fea0003c00000 */
[----:B------:R-:W-:-:S07]  /*31b0*/  MOV R5, R15 ;  /* 0x0000000f00057202 */ /* 0x000fce0000000f00 */
.L_x_15:
[----:B------:R-:W0:Y:S01]  /*31c0*/  LDC.64 R2, c[0x0][0x3a8] ;  /* 0x0000ea00ff027b82 */ /* 0x000e220000000a00 */
[----:B------:R-:W-:-:S04]  /*31d0*/  IMAD R4, R20, 0x321, R21 ;  /* 0x0000032114047824 */ /* 0x000fc800078e0215 */
[----:B------:R-:W-:-:S03]  /*31e0*/  IMAD R4, R4, 0x64, RZ ;  /* 0x0000006404047824 */ /* 0x000fc600078e02ff */
[----:B------:R-:W1:Y:S01]  /*31f0*/  LDC.64 R6, c[0x0][0x3a0] ;  /* 0x0000e800ff067b82 */ /* 0x000e620000000a00 */
[----:B0-----:R-:W-:-:S05]  /*3200*/  IMAD.WIDE.U32 R2, R4, 0x4, R2 ;  /* 0x0000000404027825 */ /* 0x001fca00078e0002 */
[----:B------:R0:W-:Y:S01]  /*3210*/  STG.E desc[UR6][R2.64+0x190], R5 ;  /* 0x0001900502007986 */ /* 0x0001e2000c101906 */
[----:B-1----:R-:W-:-:S06]  /*3220*/  IMAD.WIDE.U32 R6, R0, 0x4, R6 ;  /* 0x0000000400067825 */ /* 0x002fcc00078e0006 */
[----:B------:R-:W2:Y:S01]  /*3230*/  LDG.E R6, desc[UR6][R6.64] ;  /* 0x0000000606067981 */ /* 0x000ea2000c1e1900 */
[----:B------:R-:W1:Y:S01]  /*3240*/  MUFU.RCP64H R9, 3.1399993896484375 ;  /* 0x40091eb800097908 */ /* 0x000e620000001800 */
[----:B------:R-:W-:Y:S02]  /*3250*/  IMAD.MOV.U32 R12, RZ, RZ, 0x51eb851f ;  /* 0x51eb851fff0c7424 */ /* 0x000fe400078e00ff */
[----:B------:R-:W-:Y:S02]  /*3260*/  IMAD.MOV.U32 R13, RZ, RZ, 0x40091eb8 ;  /* 0x40091eb8ff0d7424 */ /* 0x000fe400078e00ff */
[----:B------:R-:W-:-:S06]  /*3270*/  IMAD.MOV.U32 R8, RZ, RZ, 0x1 ;  /* 0x00000001ff087424 */ /* 0x000fcc00078e00ff */
[----:B-1----:R-:W-:-:S08]  /*3280*/  DFMA R10, R8, -R12, 1 ;  /* 0x3ff00000080a742b */ /* 0x002fd0000000080c */
[----:B------:R-:W-:-:S08]  /*3290*/  DFMA R10, R10, R10, R10 ;  /* 0x0000000a0a0a722b */ /* 0x000fd0000000000a */
[----:B------:R-:W-:-:S08]  /*32a0*/  DFMA R10, R8, R10, R8 ;  /* 0x0000000a080a722b */ /* 0x000fd00000000008 */
[----:B------:R-:W-:-:S08]  /*32b0*/  DFMA R8, R10, -R12, 1 ;  /* 0x3ff000000a08742b */ /* 0x000fd0000000080c */
[----:B------:R-:W-:Y:S01]  /*32c0*/  DFMA R8, R10, R8, R10 ;  /* 0x000000080a08722b */ /* 0x000fe2000000000a */
[----:B--2---:R-:W-:-:S06]  /*32d0*/  FMUL R14, R6, 180 ;  /* 0x43340000060e7820 */ /* 0x004fcc0000400000 */
[----:B------:R-:W0:Y:S02]  /*32e0*/  F2F.F64.F32 R14, R14 ;  /* 0x0000000e000e7310 */ /* 0x000e240000201800 */
[----:B0-----:R-:W-:Y:S01]  /*32f0*/  DMUL R2, R14, R8 ;  /* 0x000000080e027228 */ /* 0x001fe20000000000 */
[----:B------:R-:W-:-:S07]  /*3300*/  FSETP.GEU.AND P1, PT, |R15|, 6.5827683646048100446e-37, PT ;  /* 0x036000000f00780b */ /* 0x000fce0003f2e200 */
[----:B------:R-:W-:-:S08]  /*3310*/  DFMA R6, R2, -R12, R14 ;  /* 0x8000000c0206722b */ /* 0x000fd0000000000e */
[----:B------:R-:W-:-:S10]  /*3320*/  DFMA R2, R8, R6, R2 ;  /* 0x000000060802722b */ /* 0x000fd40000000002 */
[----:B------:R-:W-:-:S05]  /*3330*/  FFMA R0, RZ, 2.1424999237060546875, R3 ;  /* 0x40091eb8ff007823 */ /* 0x000fca0000000003 */
[----:B------:R-:W-:-:S13]  /*3340*/  FSETP.GT.AND P0, PT, |R0|, 1.469367938527859385e-39, PT ;  /* 0x001000000000780b */ /* 0x000fda0003f04200 */
[----:B------:R-:W-:Y:S05]  /*3350*/  @P0 BRA P1, `(.L_x_16) ;  /* 0x0000000000100947 */ /* 0x000fea0000800000 */
[----:B------:R-:W-:-:S07]  /*3360*/  MOV R0, 0x3380 ;  /* 0x0000338000007802 */ /* 0x000fce0000000f00 */
[----:B------:R-:W-:Y:S05]  /*3370*/  CALL.REL.NOINC `($__internal_0_$__cuda_sm20_div_rn_f64_full) ;  /* 0x00000000001c7944 */ /* 0x000fea0003c00000 */
[----:B------:R-:W-:Y:S01]  /*3380*/  MOV R2, R12 ;  /* 0x0000000c00027202 */ /* 0x000fe20000000f00 */
[----:B------:R-:W-:-:S07]  /*3390*/  IMAD.MOV.U32 R3, RZ, RZ, R13 ;  /* 0x000000ffff037224 */ /* 0x000fce00078e000d */
.L_x_16:
[----:B------:R-:W0:Y:S01]  /*33a0*/  LDC.64 R6, c[0x0][0x3b0] ;  /* 0x0000ec00ff067b82 */ /* 0x000e220000000a00 */
[----:B------:R-:W1:Y:S01]  /*33b0*/  F2F.F32.F64 R3, R2 ;  /* 0x0000000200037310 */ /* 0x000e620000301000 */
[----:B0-----:R-:W-:-:S05]  /*33c0*/  IMAD.WIDE.U32 R4, R4, 0x4, R6 ;  /* 0x0000000404047825 */ /* 0x001fca00078e0006 */
[----:B-1----:R-:W-:Y:S01]  /*33d0*/  STG.E desc[UR6][R4.64+0x190], R3 ;  /* 0x0001900304007986 */ /* 0x002fe2000c101906 */
[----:B------:R-:W-:Y:S05]  /*33e0*/  EXIT ;  /* 0x000000000000794d */ /* 0x000fea0003800000 */
        .weak           $__internal_0_$__cuda_sm20_div_rn_f64_full
        .type           $__internal_0_$__cuda_sm20_div_rn_f64_full,@function
        .size           $__internal_0_$__cuda_sm20_div_rn_f64_full,($__internal_1_$__cuda_sm3x_div_rn_noftz_f32_slowpath - $__internal_0_$__cuda_sm20_div_rn_f64_full)
$__internal_0_$__cuda_sm20_div_rn_f64_full:
[----:B------:R-:W-:Y:S02]  /*33f0*/  IMAD.MOV.U32 R3, RZ, RZ, 0x3ff91eb8 ;  /* 0x3ff91eb8ff037424 */ /* 0x000fe400078e00ff */
[----:B------:R-:W-:Y:S02]  /*3400*/  HFMA2 R8, -RZ, RZ, 0, 5.9604644775390625e-08 ;  /* 0x00000001ff087431 */ /* 0x000fe400000001ff */
[----:B------:R-:W-:Y:S01]  /*3410*/  IMAD.MOV.U32 R2, RZ, RZ, 0x51eb851f ;  /* 0x51eb851fff027424 */ /* 0x000fe200078e00ff */
[----:B------:R-:W0:Y:S01]  /*3420*/  MUFU.RCP64H R9, R3 ;  /* 0x0000000300097308 */ /* 0x000e220000001800 */
[----:B------:R-:W-:Y:S02]  /*3430*/  IMAD.MOV.U32 R7, RZ, RZ, R15 ;  /* 0x000000ffff077224 */ /* 0x000fe400078e000f */
[----:B------:R-:W-:Y:S02]  /*3440*/  IMAD.MOV.U32 R13, RZ, RZ, 0x1ca00000 ;  /* 0x1ca00000ff0d7424 */ /* 0x000fe400078e00ff */
[----:B------:R-:W-:Y:S01]  /*3450*/  IMAD.MOV.U32 R6, RZ, RZ, R14 ;  /* 0x000000ffff067224 */ /* 0x000fe200078e000e */
[C---:B------:R-:W-:Y:S01]  /*3460*/  FSETP.GEU.AND P1, PT, |R7|.reuse, 1.469367938527859385e-39, PT ;  /* 0x001000000700780b */ /* 0x040fe20003f2e200 */
[----:B------:R-:W-:Y:S01]  /*3470*/  IMAD.MOV.U32 R19, RZ, RZ, 0x40000000 ;  /* 0x40000000ff137424 */ /* 0x000fe200078e00ff */
[----:B------:R-:W-:-:S03]  /*3480*/  LOP3.LUT R5, R7, 0x7ff00000, RZ, 0xc0, !PT ;  /* 0x7ff0000007057812 */ /* 0x000fc600078ec0ff */
[----:B------:R-:W-:Y:S01]  /*3490*/  VIADD R20, R19, 0xffffffff ;  /* 0xffffffff13147836 */ /* 0x000fe20000000000 */
[----:B------:R-:W-:Y:S01]  /*34a0*/  ISETP.GE.U32.AND P0, PT, R5, 0x40000000, PT ;  /* 0x400000000500780c */ /* 0x000fe20003f06070 */
[----:B------:R-:W-:-:S03]  /*34b0*/  IMAD.MOV.U32 R18, RZ, RZ, R5 ;  /* 0x000000ffff127224 */ /* 0x000fc600078e0005 */
[----:B------:R-:W-:Y:S01]  /*34c0*/  SEL R13, R13, 0x63400000, !P0 ;  /* 0x634000000d0d7807 */ /* 0x000fe20004000000 */
[----:B0-----:R-:W-:-:S08]  /*34d0*/  DFMA R10, R8, -R2, 1 ;  /* 0x3ff00000080a742b */ /* 0x001fd00000000802 */
[----:B------:R-:W-:-:S08]  /*34e0*/  DFMA R10, R10, R10, R10 ;  /* 0x0000000a0a0a722b */ /* 0x000fd0000000000a */
[----:B------:R-:W-:Y:S01]  /*34f0*/  DFMA R14, R8, R10, R8 ;  /* 0x0000000a080e722b */ /* 0x000fe20000000008 */
[C-C-:B------:R-:W-:Y:S02]  /*3500*/  @!P1 LOP3.LUT R10, R13.reuse, 0x80000000, R7.reuse, 0xf8, !PT ;  /* 0x800000000d0a9812 */ /* 0x140fe400078ef807 */
[----:B------:R-:W-:Y:S02]  /*3510*/  LOP3.LUT R9, R13, 0x800fffff, R7, 0xf8, !PT ;  /* 0x800fffff0d097812 */ /* 0x000fe400078ef807 */
[----:B------:R-:W-:Y:S01]  /*3520*/  @!P1 LOP3.LUT R11, R10, 0x100000, RZ, 0xfc, !PT ;  /* 0x001000000a0b9812 */ /* 0x000fe200078efcff */
[----:B------:R-:W-:Y:S01]  /*3530*/  @!P1 IMAD.MOV.U32 R10, RZ, RZ, RZ ;  /* 0x000000ffff0a9224 */ /* 0x000fe200078e00ff */
[----:B------:R-:W-:Y:S01]  /*3540*/  MOV R8, R6 ;  /* 0x0000000600087202 */ /* 0x000fe20000000f00 */
[----:B------:R-:W-:-:S05]  /*3550*/  DFMA R16, R14, -R2, 1 ;  /* 0x3ff000000e10742b */ /* 0x000fca0000000802 */
[----:B------:R-:W-:-:S03]  /*3560*/  @!P1 DFMA R8, R8, 2, -R10 ;  /* 0x400000000808982b */ /* 0x000fc6000000080a */
[----:B------:R-:W-:-:S07]  /*3570*/  DFMA R16, R14, R16, R14 ;  /* 0x000000100e10722b */ /* 0x000fce000000000e */
[----:B------:R-:W-:Y:S01]  /*3580*/  @!P1 LOP3.LUT R18, R9, 0x7ff00000, RZ, 0xc0, !PT ;  /* 0x7ff0000009129812 */ /* 0x000fe200078ec0ff */
[----:B------:R-:W-:-:S03]  /*3590*/  DMUL R10, R16, R8 ;  /* 0x00000008100a7228 */ /* 0x000fc60000000000 */
[----:B------:R-:W-:-:S04]  /*35a0*/  IADD3 R12, PT, PT, R18, -0x1, RZ ;  /* 0xffffffff120c7810 */ /* 0x000fc80007ffe0ff */
[----:B------:R-:W-:Y:S01]  /*35b0*/  ISETP.GT.U32.AND P0, PT, R12, 0x7feffffe, PT ;  /* 0x7feffffe0c00780c */ /* 0x000fe20003f04070 */
[----:B------:R-:W-:-:S03]  /*35c0*/  DFMA R14, R10, -R2, R8 ;  /* 0x800000020a0e722b */ /* 0x000fc60000000008 */
[----:B------:R-:W-:-:S05]  /*35d0*/  ISETP.GT.U32.OR P0, PT, R20, 0x7feffffe, P0 ;  /* 0x7feffffe1400780c */ /* 0x000fca0000704470 */
[----:B------:R-:W-:-:S08]  /*35e0*/  DFMA R10, R16, R14, R10 ;  /* 0x0000000e100a722b */ /* 0x000fd0000000000a */
[----:B------:R-:W-:Y:S05]  /*35f0*/  @P0 BRA `(.L_x_17) ;  /* 0x0000000000680947 */ /* 0x000fea0003800000 */
[----:B------:R-:W-:-:S05]  /*3600*/  IMAD.MOV.U32 R6, RZ, RZ, 0x40000000 ;  /* 0x40000000ff067424 */ /* 0x000fca00078e00ff */
[----:B------:R-:W-:-:S04]  /*3610*/  VIADDMNMX R5, R5, -R6, 0xb9600000, !PT ;  /* 0xb960000005057446 */ /* 0x000fc80007800906 */
[----:B------:R-:W-:-:S05]  /*3620*/  VIMNMX R6, PT, PT, R5, 0x46a00000, PT ;  /* 0x46a0000005067848 */ /* 0x000fca0003fe0100 */
[----:B------:R-:W-:Y:S02]  /*3630*/  IMAD.IADD R14, R6, 0x1, -R13 ;  /* 0x00000001060e7824 */ /* 0x000fe400078e0a0d */
[----:B------:R-:W-:-:S03]  /*3640*/  IMAD.MOV.U32 R6, RZ, RZ, RZ ;  /* 0x000000ffff067224 */ /* 0x000fc600078e00ff */
[----:B------:R-:W-:-:S06]  /*3650*/  IADD3 R7, PT, PT, R14, 0x7fe00000, RZ ;  /* 0x7fe000000e077810 */ /* 0x000fcc0007ffe0ff */
[----:B------:R-:W-:-:S10]  /*3660*/  DMUL R12, R10, R6 ;  /* 0x000000060a0c7228 */ /* 0x000fd40000000000 */
[----:B------:R-:W-:-:S13]  /*3670*/  FSETP.GTU.AND P0, PT, |R13|, 1.469367938527859385e-39, PT ;  /* 0x001000000d00780b */ /* 0x000fda0003f0c200 */
[----:B------:R-:W-:Y:S05]  /*3680*/  @P0 BRA `(.L_x_18) ;  /* 0x0000000000880947 */ /* 0x000fea0003800000 */
[----:B------:R-:W-:Y:S01]  /*3690*/  DFMA R2, R10, -R2, R8 ;  /* 0x800000020a02722b */ /* 0x000fe20000000008 */
[----:B------:R-:W-:-:S09]  /*36a0*/  IMAD.MOV.U32 R6, RZ, RZ, RZ ;  /* 0x000000ffff067224 */ /* 0x000fd200078e00ff */
[C---:B------:R-:W-:Y:S02]  /*36b0*/  FSETP.NEU.AND P0, PT, R3.reuse, RZ, PT ;  /* 0x000000ff0300720b */ /* 0x040fe40003f0d000 */
[----:B------:R-:W-:-:S04]  /*36c0*/  LOP3.LUT R2, R3, 0x40091eb8, RZ, 0x3c, !PT ;  /* 0x40091eb803027812 */ /* 0x000fc800078e3cff */
[----:B------:R-:W-:-:S04]  /*36d0*/  LOP3.LUT R5, R2, 0x80000000, RZ, 0xc0, !PT ;  /* 0x8000000002057812 */ /* 0x000fc800078ec0ff */
[----:B------:R-:W-:-:S03]  /*36e0*/  LOP3.LUT R7, R5, R7, RZ, 0xfc, !PT ;  /* 0x0000000705077212 */ /* 0x000fc600078efcff */
[----:B------:R-:W-:Y:S05]  /*36f0*/  @!P0 BRA `(.L_x_18) ;  /* 0x00000000006c8947 */ /* 0x000fea0003800000 */
[----:B------:R-:W-:Y:S01]  /*3700*/  IMAD.MOV R3, RZ, RZ, -R14 ;  /* 0x000000ffff037224 */ /* 0x000fe200078e0a0e */
[----:B------:R-:W-:Y:S01]  /*3710*/  MOV R2, RZ ;  /* 0x000000ff00027202 */ /* 0x000fe20000000f00 */
[----:B------:R-:W-:-:S05]  /*3720*/  DMUL.RP R6, R10, R6 ;  /* 0x000000060a067228 */ /* 0x000fca0000008000 */
[----:B------:R-:W-:-:S05]  /*3730*/  DFMA R2, R12, -R2, R10 ;  /* 0x800000020c02722b */ /* 0x000fca000000000a */
[----:B------:R-:W-:Y:S02]  /*3740*/  LOP3.LUT R5, R7, R5, RZ, 0x3c, !PT ;  /* 0x0000000507057212 */ /* 0x000fe400078e3cff */
[----:B------:R-:W-:-:S04]  /*3750*/  IADD3 R2, PT, PT, -R14, -0x43300000, RZ ;  /* 0xbcd000000e027810 */ /* 0x000fc80007ffe1ff */
[----:B------:R-:W-:-:S04]  /*3760*/  FSETP.NEU.AND P0, PT, |R3|, R2, PT ;  /* 0x000000020300720b */ /* 0x000fc80003f0d200 */
[----:B------:R-:W-:Y:S02]  /*3770*/  FSEL R12, R6, R12, !P0 ;  /* 0x0000000c060c7208 */ /* 0x000fe40004000000 */
[----:B------:R-:W-:Y:S01]  /*3780*/  FSEL R13, R5, R13, !P0 ;  /* 0x0000000d050d7208 */ /* 0x000fe20004000000 */
[----:B------:R-:W-:Y:S06]  /*3790*/  BRA `(.L_x_18) ;  /* 0x0000000000447947 */ /* 0x000fec0003800000 */
.L_x_17:
[----:B------:R-:W-:-:S14]  /*37a0*/  DSETP.NAN.AND P0, PT, R6, R6, PT ;  /* 0x000000060600722a */ /* 0x000fdc0003f08000 */
[----:B------:R-:W-:Y:S05]  /*37b0*/  @P0 BRA `(.L_x_19) ;  /* 0x0000000000340947 */ /* 0x000fea0003800000 */
[----:B------:R-:W-:Y:S01]  /*37c0*/  ISETP.NE.AND P0, PT, R18, R19, PT ;  /* 0x000000131200720c */ /* 0x000fe20003f05270 */
[----:B------:R-:W-:Y:S02]  /*37d0*/  IMAD.MOV.U32 R12, RZ, RZ, 0x0 ;  /* 0x00000000ff0c7424 */ /* 0x000fe400078e00ff */
[----:B------:R-:W-:-:S10]  /*37e0*/  IMAD.MOV.U32 R13, RZ, RZ, -0x80000 ;  /* 0xfff80000ff0d7424 */ /* 0x000fd400078e00ff */
[----:B------:R-:W-:Y:S05]  /*37f0*/  @!P0 BRA `(.L_x_18) ;  /* 0x00000000002c8947 */ /* 0x000fea0003800000 */
[----:B------:R-:W-:Y:S02]  /*3800*/  ISETP.NE.AND P0, PT, R18, 0x7ff00000, PT ;  /* 0x7ff000001200780c */ /* 0x000fe40003f05270 */
[----:B------:R-:W-:Y:S02]  /*3810*/  LOP3.LUT R6, R7, 0x40091eb8, RZ, 0x3c, !PT ;  /* 0x40091eb807067812 */ /* 0x000fe400078e3cff */
[----:B------:R-:W-:Y:S02]  /*3820*/  ISETP.EQ.OR P0, PT, R19, RZ, !P0 ;  /* 0x000000ff1300720c */ /* 0x000fe40004702670 */
[----:B------:R-:W-:-:S11]  /*3830*/  LOP3.LUT R13, R6, 0x80000000, RZ, 0xc0, !PT ;  /* 0x80000000060d7812 */ /* 0x000fd600078ec0ff */
[----:B------:R-:W-:Y:S01]  /*3840*/  @P0 LOP3.LUT R2, R13, 0x7ff00000, RZ, 0xfc, !PT ;  /* 0x7ff000000d020812 */ /* 0x000fe200078efcff */
[----:B------:R-:W-:Y:S01]  /*3850*/  @!P0 IMAD.MOV.U32 R12, RZ, RZ, RZ ;  /* 0x000000ffff0c8224 */ /* 0x000fe200078e00ff */
[----:B------:R-:W-:-:S03]  /*3860*/  @P0 MOV R12, RZ ;  /* 0x000000ff000c0202 */ /* 0x000fc60000000f00 */
[----:B------:R-:W-:Y:S01]  /*3870*/  @P0 IMAD.MOV.U32 R13, RZ, RZ, R2 ;  /* 0x000000ffff0d0224 */ /* 0x000fe200078e0002 */
[----:B------:R-:W-:Y:S06]  /*3880*/  BRA `(.L_x_18) ;  /* 0x0000000000087947 */ /* 0x000fec0003800000 */
.L_x_19:
[----:B------:R-:W-:Y:S01]  /*3890*/  LOP3.LUT R13, R7, 0x80000, RZ, 0xfc, !PT ;  /* 0x00080000070d7812 */ /* 0x000fe200078efcff */
[----:B------:R-:W-:-:S07]  /*38a0*/  IMAD.MOV.U32 R12, RZ, RZ, R6 ;  /* 0x000000ffff0c7224 */ /* 0x000fce00078e0006 */
.L_x_18:
[----:B------:R-:W-:Y:S01]  /*38b0*/  IMAD.MOV.U32 R2, RZ, RZ, R0 ;  /* 0x000000ffff027224 */ /* 0x000fe200078e0000 */
[----:B------:R-:W-:-:S04]  /*38c0*/  MOV R3, 0x0 ;  /* 0x0000000000037802 */ /* 0x000fc80000000f00 */
[----:B------:R-:W-:Y:S05]  /*38d0*/  RET.REL.NODEC R2 `(_Z9getMatrixPiPfS0_S0_S0_S0_S0_) ;  /* 0xffffffc402c87950 */ /* 0x000fea0003c3ffff */
        .weak           $__internal_1_$__cuda_sm3x_div_rn_noftz_f32_slowpath
        .type           $__internal_1_$__cuda_sm3x_div_rn_noftz_f32_slowpath,@function
        .size           $__internal_1_$__cuda_sm3x_div_rn_noftz_f32_slowpath,(.L_x_33 - $__internal_1_$__cuda_sm3x_div_rn_noftz_f32_slowpath)
$__internal_1_$__cuda_sm3x_div_rn_noftz_f32_slowpath:
[----:B------:R-:W-:Y:S01]  /*38e0*/  SHF.R.U32.HI R13, RZ, 0x17, R3 ;  /* 0x00000017ff0d7819 */ /* 0x000fe20000011603 */
[----:B------:R-:W-:Y:S01]  /*38f0*/  BSSY.RECONVERGENT B1, `(.L_x_20) ;  /* 0x0000062000017945 */ /* 0x000fe20003800200 */
[----:B------:R-:W-:Y:S02]  /*3900*/  SHF.R.U32.HI R22, RZ, 0x17, R24 ;  /* 0x00000017ff167819 */ /* 0x000fe40000011618 */
[----:B------:R-:W-:Y:S02]  /*3910*/  LOP3.LUT R13, R13, 0xff, RZ, 0xc0, !PT ;  /* 0x000000ff0d0d7812 */ /* 0x000fe400078ec0ff */
[----:B------:R-:W-:-:S03]  /*3920*/  LOP3.LUT R22, R22, 0xff, RZ, 0xc0, !PT ;  /* 0x000000ff16167812 */ /* 0x000fc600078ec0ff */
[----:B------:R-:W-:Y:S02]  /*3930*/  VIADD R15, R13, 0xffffffff ;  /* 0xffffffff0d0f7836 */ /* 0x000fe40000000000 */
[----:B------:R-:W-:-:S03]  /*3940*/  VIADD R2, R22, 0xffffffff ;  /* 0xffffffff16027836 */ /* 0x000fc60000000000 */
[----:B------:R-:W-:-:S04]  /*3950*/  ISETP.GT.U32.AND P0, PT, R15, 0xfd, PT ;  /* 0x000000fd0f00780c */ /* 0x000fc80003f04070 */
[----:B------:R-:W-:-:S13]  /*3960*/  ISETP.GT.U32.OR P0, PT, R2, 0xfd, P0 ;  /* 0x000000fd0200780c */ /* 0x000fda0000704470 */
[----:B------:R-:W-:Y:S01]  /*3970*/  @!P0 IMAD.MOV.U32 R14, RZ, RZ, RZ ;  /* 0x000000ffff0e8224 */ /* 0x000fe200078e00ff */
[----:B------:R-:W-:Y:S06]  /*3980*/  @!P0 BRA `(.L_x_21) ;  /* 0x00000000005c8947 */ /* 0x000fec0003800000 */
[----:B------:R-:W-:Y:S02]  /*3990*/  FSETP.GTU.FTZ.AND P0, PT, |R24|, +INF , PT ;  /* 0x7f8000001800780b */ /* 0x000fe40003f1c200 */
[----:B------:R-:W-:-:S04]  /*39a0*/  FSETP.GTU.FTZ.AND P1, PT, |R3|, +INF , PT ;  /* 0x7f8000000300780b */ /* 0x000fc80003f3c200 */
[----:B------:R-:W-:-:S13]  /*39b0*/  PLOP3.LUT P0, PT, P0, P1, PT, 0xf8, 0x8f ;  /* 0x00000000008f781c */ /* 0x000fda0000703f70 */
[----:B------:R-:W-:Y:S05]  /*39c0*/  @P0 BRA `(.L_x_22) ;  /* 0x00000004004c0947 */ /* 0x000fea0003800000 */
[----:B------:R-:W-:-:S13]  /*39d0*/  LOP3.LUT P0, RZ, R3, 0x7fffffff, R24, 0xc8, !PT ;  /* 0x7fffffff03ff7812 */ /* 0x000fda000780c818 */
[----:B------:R-:W-:Y:S05]  /*39e0*/  @!P0 BRA `(.L_x_23) ;  /* 0x00000004003c8947 */ /* 0x000fea0003800000 */
[C---:B------:R-:W-:Y:S02]  /*39f0*/  FSETP.NEU.FTZ.AND P0, PT, |R24|.reuse, +INF , PT ;  /* 0x7f8000001800780b */ /* 0x040fe40003f1d200 */
[----:B------:R-:W-:Y:S02]  /*3a00*/  FSETP.NEU.FTZ.AND P2, PT, |R3|, +INF , PT ;  /* 0x7f8000000300780b */ /* 0x000fe40003f5d200 */
[----:B------:R-:W-:-:S11]  /*3a10*/  FSETP.NEU.FTZ.AND P1, PT, |R24|, +INF , PT ;  /* 0x7f8000001800780b */ /* 0x000fd60003f3d200 */
[----:B------:R-:W-:Y:S05]  /*3a20*/  @!P2 BRA !P0, `(.L_x_23) ;  /* 0x00000004002ca947 */ /* 0x000fea0004000000 */
[----:B------:R-:W-:-:S04]  /*3a30*/  LOP3.LUT P0, RZ, R24, 0x7fffffff, RZ, 0xc0, !PT ;  /* 0x7fffffff18ff7812 */ /* 0x000fc8000780c0ff */
[----:B------:R-:W-:-:S13]  /*3a40*/  PLOP3.LUT P0, PT, P2, P0, PT, 0x2f, 0xf2 ;  /* 0x0000000000f2781c */ /* 0x000fda0001700577 */
[----:B------:R-:W-:Y:S05]  /*3a50*/  @P0 BRA `(.L_x_24) ;  /* 0x0000000400180947 */ /* 0x000fea0003800000 */
[----:B------:R-:W-:-:S04]  /*3a60*/  LOP3.LUT P0, RZ, R3, 0x7fffffff, RZ, 0xc0, !PT ;  /* 0x7fffffff03ff7812 */ /* 0x000fc8000780c0ff */
[----:B------:R-:W-:-:S13]  /*3a70*/  PLOP3.LUT P0, PT, P1, P0, PT, 0x2f, 0xf2 ;  /* 0x0000000000f2781c */ /* 0x000fda0000f00577 */
[----:B------:R-:W-:Y:S05]  /*3a80*/  @P0 BRA `(.L_x_25) ;  /* 0x0000000400000947 */ /* 0x000fea0003800000 */
[----:B------:R-:W-:Y:S02]  /*3a90*/  ISETP.GE.AND P0, PT, R2, RZ, PT ;  /* 0x000000ff0200720c */ /* 0x000fe40003f06270 */
[----:B------:R-:W-:-:S11]  /*3aa0*/  ISETP.GE.AND P1, PT, R15, RZ, PT ;  /* 0x000000ff0f00720c */ /* 0x000fd60003f26270 */
[----:B------:R-:W-:Y:S01]  /*3ab0*/  @P0 MOV R14, RZ ;  /* 0x000000ff000e0202 */ /* 0x000fe20000000f00 */
[----:B------:R-:W-:Y:S02]  /*3ac0*/  @!P0 IMAD.MOV.U32 R14, RZ, RZ, -0x40 ;  /* 0xffffffc0ff0e8424 */ /* 0x000fe400078e00ff */
[----:B------:R-:W-:Y:S01]  /*3ad0*/  @!P0 FFMA R24, R24, 1.84467440737095516160e+19, RZ ;  /* 0x5f80000018188823 */ /* 0x000fe200000000ff */
[----:B------:R-:W-:Y:S01]  /*3ae0*/  @!P1 FFMA R3, R3, 1.84467440737095516160e+19, RZ ;  /* 0x5f80000003039823 */ /* 0x000fe200000000ff */
[----:B------:R-:W-:-:S07]  /*3af0*/  @!P1 VIADD R14, R14, 0x40 ;  /* 0x000000400e0e9836 */ /* 0x000fce0000000000 */
.L_x_21:
[----:B------:R-:W-:Y:S01]  /*3b00*/  LEA R2, R13, 0xc0800000, 0x17 ;  /* 0xc08000000d027811 */ /* 0x000fe200078eb8ff */
[----:B------:R-:W-:Y:S01]  /*3b10*/  BSSY.RECONVERGENT B2, `(.L_x_26) ;  /* 0x0000036000027945 */ /* 0x000fe20003800200 */
[----:B------:R-:W-:-:S03]  /*3b20*/  IADD3 R22, PT, PT, R22, -0x7f, RZ ;  /* 0xffffff8116167810 */ /* 0x000fc60007ffe0ff */
[----:B------:R-:W-:Y:S02]  /*3b30*/  IMAD.IADD R23, R3, 0x1, -R2 ;  /* 0x0000000103177824 */ /* 0x000fe400078e0a02 */
[C---:B------:R-:W-:Y:S02]  /*3b40*/  IMAD R2, R22.reuse, -0x800000, R24 ;  /* 0xff80000016027824 */ /* 0x040fe400078e0218 */
[----:B------:R0:W1:Y:S01]  /*3b50*/  MUFU.RCP R26, R23 ;  /* 0x00000017001a7308 */ /* 0x0000620000001000 */
[----:B------:R-:W-:Y:S01]  /*3b60*/  FADD.FTZ R3, -R23, -RZ ;  /* 0x800000ff17037221 */ /* 0x000fe20000010100 */
[----:B0-----:R-:W-:-:S05]  /*3b70*/  IADD3 R23, PT, PT, R22, 0x7f, -R13 ;  /* 0x0000007f16177810 */ /* 0x001fca0007ffe80d */
[----:B------:R-:W-:Y:S02]  /*3b80*/  IMAD.IADD R23, R23, 0x1, R14 ;  /* 0x0000000117177824 */ /* 0x000fe400078e020e */
[----:B-1----:R-:W-:-:S04]  /*3b90*/  FFMA R15, R26, R3, 1 ;  /* 0x3f8000001a0f7423 */ /* 0x002fc80000000003 */
[----:B------:R-:W-:-:S04]  /*3ba0*/  FFMA R15, R26, R15, R26 ;  /* 0x0000000f1a0f7223 */ /* 0x000fc8000000001a */
[----:B------:R-:W-:-:S04]  /*3bb0*/  FFMA R24, R2, R15, RZ ;  /* 0x0000000f02187223 */ /* 0x000fc800000000ff */
[----:B------:R-:W-:-:S04]  /*3bc0*/  FFMA R25, R3, R24, R2 ;  /* 0x0000001803197223 */ /* 0x000fc80000000002 */
[----:B------:R-:W-:-:S04]  /*3bd0*/  FFMA R24, R15, R25, R24 ;  /* 0x000000190f187223 */ /* 0x000fc80000000018 */
[----:B------:R-:W-:-:S04]  /*3be0*/  FFMA R3, R3, R24, R2 ;  /* 0x0000001803037223 */ /* 0x000fc80000000002 */
[----:B------:R-:W-:-:S05]  /*3bf0*/  FFMA R2, R15, R3, R24 ;  /* 0x000000030f027223 */ /* 0x000fca0000000018 */
[----:B------:R-:W-:-:S04]  /*3c00*/  SHF.R.U32.HI R13, RZ, 0x17, R2 ;  /* 0x00000017ff0d7819 */ /* 0x000fc80000011602 */
[----:B------:R-:W-:-:S05]  /*3c10*/  LOP3.LUT R13, R13, 0xff, RZ, 0xc0, !PT ;  /* 0x000000ff0d0d7812 */ /* 0x000fca00078ec0ff */
[----:B------:R-:W-:-:S04]  /*3c20*/  IMAD.IADD R13, R13, 0x1, R23 ;  /* 0x000000010d0d7824 */ /* 0x000fc800078e0217 */
[----:B------:R-:W-:-:S05]  /*3c30*/  VIADD R14, R13, 0xffffffff ;  /* 0xffffffff0d0e7836 */ /* 0x000fca0000000000 */
[----:B------:R-:W-:-:S13]  /*3c40*/  ISETP.GE.U32.AND P0, PT, R14, 0xfe, PT ;  /* 0x000000fe0e00780c */ /* 0x000fda0003f06070 */
[----:B------:R-:W-:Y:S05]  /*3c50*/  @!P0 BRA `(.L_x_27) ;  /* 0x0000000000808947 */ /* 0x000fea0003800000 */
[----:B------:R-:W-:-:S13]  /*3c60*/  ISETP.GT.AND P0, PT, R13, 0xfe, PT ;  /* 0x000000fe0d00780c */ /* 0x000fda0003f04270 */
[----:B------:R-:W-:Y:S05]  /*3c70*/  @P0 BRA `(.L_x_28) ;  /* 0x00000000006c0947 */ /* 0x000fea0003800000 */
[----:B------:R-:W-:-:S13]  /*3c80*/  ISETP.GE.AND P0, PT, R13, 0x1, PT ;  /* 0x000000010d00780c */ /* 0x000fda0003f06270 */
[----:B------:R-:W-:Y:S05]  /*3c90*/  @P0 BRA `(.L_x_29) ;  /* 0x0000000000740947 */ /* 0x000fea0003800000 */
[----:B------:R-:W-:Y:S02]  /*3ca0*/  ISETP.GE.AND P0, PT, R13, -0x18, PT ;  /* 0xffffffe80d00780c */ /* 0x000fe40003f06270 */
[----:B------:R-:W-:-:S11]  /*3cb0*/  LOP3.LUT R2, R2, 0x80000000, RZ, 0xc0, !PT ;  /* 0x8000000002027812 */ /* 0x000fd600078ec0ff */
[----:B------:R-:W-:Y:S05]  /*3cc0*/  @!P0 BRA `(.L_x_29) ;  /* 0x0000000000688947 */ /* 0x000fea0003800000 */
[-CC-:B------:R-:W-:Y:S01]  /*3cd0*/  FFMA.RZ R14, R15, R3.reuse, R24.reuse ;  /* 0x000000030f0e7223 */ /* 0x180fe2000000c018 */
[C---:B------:R-:W-:Y:S02]  /*3ce0*/  ISETP.NE.AND P2, PT, R13.reuse, RZ, PT ;  /* 0x000000ff0d00720c */ /* 0x040fe40003f45270 */
[----:B------:R-:W-:Y:S02]  /*3cf0*/  ISETP.NE.AND P1, PT, R13, RZ, PT ;  /* 0x000000ff0d00720c */ /* 0x000fe40003f25270 */
[----:B------:R-:W-:Y:S01]  /*3d00*/  LOP3.LUT R22, R14, 0x7fffff, RZ, 0xc0, !PT ;  /* 0x007fffff0e167812 */ /* 0x000fe200078ec0ff */
[CCC-:B------:R-:W-:Y:S01]  /*3d10*/  FFMA.RP R14, R15.reuse, R3.reuse, R24.reuse ;  /* 0x000000030f0e7223 */ /* 0x1c0fe20000008018 */
[----:B------:R-:W-:Y:S01]  /*3d20*/  FFMA.RM R3, R15, R3, R24 ;  /* 0x000000030f037223 */ /* 0x000fe20000004018 */
[----:B------:R-:W-:Y:S01]  /*3d30*/  IADD3 R15, PT, PT, R13, 0x20, RZ ;  /* 0x000000200d0f7810 */ /* 0x000fe20007ffe0ff */
[----:B------:R-:W-:Y:S01]  /*3d40*/  IMAD.MOV R13, RZ, RZ, -R13 ;  /* 0x000000ffff0d7224 */ /* 0x000fe200078e0a0d */
[----:B------:R-:W-:-:S02]  /*3d50*/  LOP3.LUT R22, R22, 0x800000, RZ, 0xfc, !PT ;  /* 0x0080000016167812 */ /* 0x000fc400078efcff */
[----:B------:R-:W-:Y:S02]  /*3d60*/  FSETP.NEU.FTZ.AND P0, PT, R14, R3, PT ;  /* 0x000000030e00720b */ /* 0x000fe40003f1d000 */
[----:B------:R-:W-:Y:S02]  /*3d70*/  SHF.L.U32 R15, R22, R15, RZ ;  /* 0x0000000f160f7219 */ /* 0x000fe400000006ff */
[----:B------:R-:W-:Y:S02]  /*3d80*/  SEL R3, R13, RZ, P2 ;  /* 0x000000ff0d037207 */ /* 0x000fe40001000000 */
[----:B------:R-:W-:Y:S02]  /*3d90*/  ISETP.NE.AND P1, PT, R15, RZ, P1 ;  /* 0x000000ff0f00720c */ /* 0x000fe40000f25270 */
[----:B------:R-:W-:Y:S02]  /*3da0*/  SHF.R.U32.HI R3, RZ, R3, R22 ;  /* 0x00000003ff037219 */ /* 0x000fe40000011616 */
[----:B------:R-:W-:-:S02]  /*3db0*/  PLOP3.LUT P0, PT, P0, P1, PT, 0xf8, 0x8f ;  /* 0x00000000008f781c */ /* 0x000fc40000703f70 */
[----:B------:R-:W-:Y:S02]  /*3dc0*/  SHF.R.U32.HI R14, RZ, 0x1, R3 ;  /* 0x00000001ff0e7819 */ /* 0x000fe40000011603 */
[----:B------:R-:W-:-:S04]  /*3dd0*/  SEL R13, RZ, 0x1, !P0 ;  /* 0x00000001ff0d7807 */ /* 0x000fc80004000000 */
[----:B------:R-:W-:-:S04]  /*3de0*/  LOP3.LUT R22, R13, 0x1, R14, 0xf8, !PT ;  /* 0x000000010d167812 */ /* 0x000fc800078ef80e */
[----:B------:R-:W-:-:S05]  /*3df0*/  LOP3.LUT R3, R22, R3, RZ, 0xc0, !PT ;  /* 0x0000000316037212 */ /* 0x000fca00078ec0ff */
[----:B------:R-:W-:-:S05]  /*3e00*/  IMAD.IADD R3, R14, 0x1, R3 ;  /* 0x000000010e037824 */ /* 0x000fca00078e0203 */
[----:B------:R-:W-:Y:S01]  /*3e10*/  LOP3.LUT R2, R3, R2, RZ, 0xfc, !PT ;  /* 0x0000000203027212 */ /* 0x000fe200078efcff */
[----:B------:R-:W-:Y:S06]  /*3e20*/  BRA `(.L_x_29) ;  /* 0x0000000000107947 */ /* 0x000fec0003800000 */
.L_x_28:
[----:B------:R-:W-:-:S04]  /*3e30*/  LOP3.LUT R2, R2, 0x80000000, RZ, 0xc0, !PT ;  /* 0x8000000002027812 */ /* 0x000fc800078ec0ff */
[----:B------:R-:W-:Y:S01]  /*3e40*/  LOP3.LUT R2, R2, 0x7f800000, RZ, 0xfc, !PT ;  /* 0x7f80000002027812 */ /* 0x000fe200078efcff */
[----:B------:R-:W-:Y:S06]  /*3e50*/  BRA `(.L_x_29) ;  /* 0x0000000000047947 */ /* 0x000fec0003800000 */
.L_x_27:
[----:B------:R-:W-:-:S07]  /*3e60*/  IMAD R2, R23, 0x800000, R2 ;  /* 0x0080000017027824 */ /* 0x000fce00078e0202 */
.L_x_29:
[----:B------:R-:W-:Y:S05]  /*3e70*/  BSYNC.RECONVERGENT B2 ;  /* 0x0000000000027941 */ /* 0x000fea0003800200 */
.L_x_26:
[----:B------:R-:W-:Y:S05]  /*3e80*/  BRA `(.L_x_30) ;  /* 0x0000000000207947 */ /* 0x000fea0003800000 */
.L_x_25:
[----:B------:R-:W-:-:S04]  /*3e90*/  LOP3.LUT R2, R3, 0x80000000, R24, 0x48, !PT ;  /* 0x8000000003027812 */ /* 0x000fc800078e4818 */
[----:B------:R-:W-:Y:S01]  /*3ea0*/  LOP3.LUT R2, R2, 0x7f800000, RZ, 0xfc, !PT ;  /* 0x7f80000002027812 */ /* 0x000fe200078efcff */
[----:B------:R-:W-:Y:S06]  /*3eb0*/  BRA `(.L_x_30) ;  /* 0x0000000000147947 */ /* 0x000fec0003800000 */
.L_x_24:
[----:B------:R-:W-:Y:S01]  /*3ec0*/  LOP3.LUT R2, R3, 0x80000000, R24, 0x48, !PT ;  /* 0x8000000003027812 */ /* 0x000fe200078e4818 */
[----:B------:R-:W-:Y:S06]  /*3ed0*/  BRA `(.L_x_30) ;  /* 0x00000000000c7947 */ /* 0x000fec0003800000 */
.L_x_23:
[----:B------:R-:W0:Y:S01]  /*3ee0*/  MUFU.RSQ R2, -QNAN ;  /* 0xffc0000000027908 */ /* 0x000e220000001400 */
[----:B------:R-:W-:Y:S05]  /*3ef0*/  BRA `(.L_x_30) ;  /* 0x0000000000047947 */ /* 0x000fea0003800000 */
.L_x_22:
[----:B------:R-:W-:-:S07]  /*3f00*/  FADD.FTZ R2, R24, R3 ;  /* 0x0000000318027221 */ /* 0x000fce0000010000 */
.L_x_30:
[----:B------:R-:W-:Y:S05]  /*3f10*/  BSYNC.RECONVERGENT B1 ;  /* 0x0000000000017941 */ /* 0x000fea0003800200 */
.L_x_20:
[----:B0-----:R-:W-:Y:S01]  /*3f20*/  MOV R15, R2 ;  /* 0x00000002000f7202 */ /* 0x001fe20000000f00 */
[----:B------:R-:W-:Y:S02]  /*3f30*/  IMAD.MOV.U32 R2, RZ, RZ, R12 ;  /* 0x000000ffff027224 */ /* 0x000fe400078e000c */
[----:B------:R-:W-:-:S04]  /*3f40*/  IMAD.MOV.U32 R3, RZ, RZ, 0x0 ;  /* 0x00000000ff037424 */ /* 0x000fc800078e00ff */
[----:B------:R-:W-:Y:S05]  /*3f50*/  RET.REL.NODEC R2 `(_Z9getMatrixPiPfS0_S0_S0_S0_S0_) ;  /* 0xffffffc002287950 */ /* 0x000fea0003c3ffff */
.L_x_31:
[----:B------:R-:W-:-:S00]  /*3f60*/  BRA `(.L_x_31) ;  /* 0xfffffffc00fc7947 */ /* 0x000fc0000383ffff */
[----:B------:R-:W-:-:S00]  /*3f70*/  NOP ;  /* 0x0000000000007918 */ /* 0x000fc00000000000 */
        /* <DEDUP_REMOVED lines=8> */
.L_x_33:


//--------------------- .nv.global.init           --------------------------
	.section	.nv.global.init,"aw",@progbits
	.align	4
.nv.global.init:
	.type		__cudart_i2opi_f,@object
	.size		__cudart_i2opi_f,(.L_0 - __cudart_i2opi_f)
__cudart_i2opi_f:
        /*0000*/ 	.byte	0x41, 0x90, 0x43, 0x3c, 0x99, 0x95, 0x62, 0xdb, 0xc0, 0xdd, 0x34, 0xf5, 0xd1, 0x57, 0x27, 0xfc
        /*0010*/ 	.byte	0x29, 0x15, 0x44, 0x4e, 0x6e, 0x83, 0xf9, 0xa2
.L_0:


//--------------------- .nv.shared.reserved.0     --------------------------
	.section	.nv.shared.reserved.0,"aw",@nobits
	.weak		__nv_reservedSMEM_offset_0_alias
	.size		__nv_reservedSMEM_offset_0_alias, 0, 64
	.other		__nv_reservedSMEM_offset_0_alias,@"STO_CUDA_RESERVED_SHARED STV_DEFAULT"
__nv_reservedSMEM_offset_0_alias:
	.zero		0
	.zero		64


//--------------------- .nv.constant0._Z9getMatrixPiPfS0_S0_S0_S0_S0_ --------------------------
	.section	.nv.constant0._Z9getMatrixPiPfS0_S0_S0_S0_S0_,"a",@progbits
	.sectionflags	@""
	.align	4
.nv.constant0._Z9getMatrixPiPfS0_S0_S0_S0_S0_:
	.zero		952


//--------------------- SYMBOLS --------------------------

	.type		.nv.reservedSmem.offset0,@object
	.size		.nv.reservedSmem.offset0,0x4
